//
// Generated by NVIDIA NVVM Compiler
//
// Compiler Build ID: CL-36424714
// Cuda compilation tools, release 13.0, V13.0.88
// Based on NVVM 20.0.0
//

.version 9.0
.target sm_100
.address_size 64

	// .globl	_Z9AddKernelPfS_S_i
.extern .func  (.param .b32 func_retval0) vprintf
(
	.param .b64 vprintf_param_0,
	.param .b64 vprintf_param_1
)
;
.global .align 1 .b8 $str[51] = {116, 104, 114, 101, 97, 100, 73, 100, 120, 46, 120, 58, 37, 100, 32, 116, 104, 114, 101, 97, 100, 73, 100, 120, 46, 121, 58, 37, 100, 32, 45, 45, 45, 62, 32, 114, 111, 119, 58, 32, 37, 100, 32, 99, 111, 108, 58, 37, 100, 10};
.global .align 1 .b8 $str$1[29] = {75, 101, 114, 110, 101, 108, 32, 112, 108, 97, 121, 101, 100, 32, 102, 111, 114, 32, 58, 32, 114, 111, 119, 58, 32, 37, 100, 10};
.global .align 1 .b8 $str$2[23] = {111, 102, 102, 115, 101, 116, 58, 32, 37, 100, 32, 44, 32, 118, 97, 108, 117, 101, 58, 32, 37, 102};

.visible .entry _Z9AddKernelPfS_S_i(
	.param .u64 .ptr .align 1 _Z9AddKernelPfS_S_i_param_0,
	.param .u64 .ptr .align 1 _Z9AddKernelPfS_S_i_param_1,
	.param .u64 .ptr .align 1 _Z9AddKernelPfS_S_i_param_2,
	.param .u32 _Z9AddKernelPfS_S_i_param_3
)
{
	.local .align 16 .b8 	__local_depot0[16];
	.reg .b64 	%SP;
	.reg .b64 	%SPL;
	.reg .pred 	%p<2>;
	.reg .b32 	%r<15>;
	.reg .b32 	%f<4>;
	.reg .b64 	%rd<15>;

	mov.u64 	%SPL, __local_depot0;
	cvta.local.u64 	%SP, %SPL;
	ld.param.u64 	%rd1, [_Z9AddKernelPfS_S_i_param_0];
	ld.param.u64 	%rd2, [_Z9AddKernelPfS_S_i_param_1];
	ld.param.u64 	%rd3, [_Z9AddKernelPfS_S_i_param_2];
	ld.param.u32 	%r6, [_Z9AddKernelPfS_S_i_param_3];
	mov.u32 	%r1, %tid.y;
	mov.u32 	%r7, %ctaid.y;
	mov.u32 	%r8, %ntid.y;
	mad.lo.s32 	%r2, %r7, %r8, %r1;
	mov.u32 	%r3, %tid.x;
	mov.u32 	%r9, %ctaid.x;
	mov.u32 	%r10, %ntid.x;
	mad.lo.s32 	%r4, %r9, %r10, %r3;
	mul.lo.s32 	%r5, %r6, %r2;
	max.s32 	%r11, %r2, %r4;
	setp.ge.s32 	%p1, %r11, %r6;
	@%p1 bra 	$L__BB0_2;
	add.u64 	%rd4, %SP, 0;
	add.u64 	%rd5, %SPL, 0;
	cvta.to.global.u64 	%rd6, %rd1;
	cvta.to.global.u64 	%rd7, %rd2;
	cvta.to.global.u64 	%rd8, %rd3;
	st.local.v4.u32 	[%rd5], {%r3, %r1, %r2, %r4};
	mov.u64 	%rd9, $str;
	cvta.global.u64 	%rd10, %rd9;
	{ // callseq 0, 0
	.param .b64 param0;
	st.param.b64 	[param0], %rd10;
	.param .b64 param1;
	st.param.b64 	[param1], %rd4;
	.param .b32 retval0;
	call.uni (retval0), 
	vprintf, 
	(
	param0, 
	param1
	);
	ld.param.b32 	%r12, [retval0];
	} // callseq 0
	add.s32 	%r14, %r5, %r4;
	mul.wide.s32 	%rd11, %r14, 4;
	add.s64 	%rd12, %rd6, %rd11;
	ld.global.f32 	%f1, [%rd12];
	add.s64 	%rd13, %rd7, %rd11;
	ld.global.f32 	%f2, [%rd13];
	add.f32 	%f3, %f1, %f2;
	add.s64 	%rd14, %rd8, %rd11;
	st.global.f32 	[%rd14], %f3;
$L__BB0_2:
	ret;

}
	// .globl	_Z15AddPerRowKernelPfS_S_i
.visible .entry _Z15AddPerRowKernelPfS_S_i(
	.param .u64 .ptr .align 1 _Z15AddPerRowKernelPfS_S_i_param_0,
	.param .u64 .ptr .align 1 _Z15AddPerRowKernelPfS_S_i_param_1,
	.param .u64 .ptr .align 1 _Z15AddPerRowKernelPfS_S_i_param_2,
	.param .u32 _Z15AddPerRowKernelPfS_S_i_param_3
)
{
	.local .align 8 .b8 	__local_depot1[8];
	.reg .b64 	%SP;
	.reg .b64 	%SPL;
	.reg .pred 	%p<10>;
	.reg .b32 	%r<33>;
	.reg .b32 	%f<88>;
	.reg .b64 	%rd<60>;

	mov.u64 	%SPL, __local_depot1;
	cvta.local.u64 	%SP, %SPL;
	ld.param.u64 	%rd22, [_Z15AddPerRowKernelPfS_S_i_param_0];
	ld.param.u64 	%rd23, [_Z15AddPerRowKernelPfS_S_i_param_1];
	ld.param.u64 	%rd24, [_Z15AddPerRowKernelPfS_S_i_param_2];
	ld.param.u32 	%r18, [_Z15AddPerRowKernelPfS_S_i_param_3];
	cvta.to.global.u64 	%rd1, %rd24;
	cvta.to.global.u64 	%rd2, %rd23;
	cvta.to.global.u64 	%rd3, %rd22;
	mov.u32 	%r19, %tid.y;
	mov.u32 	%r20, %ctaid.y;
	mov.u32 	%r21, %ntid.y;
	mad.lo.s32 	%r1, %r20, %r21, %r19;
	setp.ge.s32 	%p1, %r1, %r18;
	@%p1 bra 	$L__BB1_13;
	add.u64 	%rd25, %SP, 0;
	add.u64 	%rd26, %SPL, 0;
	st.local.u32 	[%rd26], %r1;
	mov.u64 	%rd27, $str$1;
	cvta.global.u64 	%rd28, %rd27;
	{ // callseq 1, 0
	.param .b64 param0;
	st.param.b64 	[param0], %rd28;
	.param .b64 param1;
	st.param.b64 	[param1], %rd25;
	.param .b32 retval0;
	call.uni (retval0), 
	vprintf, 
	(
	param0, 
	param1
	);
	ld.param.b32 	%r23, [retval0];
	} // callseq 1
	mul.lo.s32 	%r2, %r18, %r1;
	and.b32  	%r3, %r18, 15;
	setp.lt.u32 	%p2, %r18, 16;
	mov.b32 	%r30, 0;
	@%p2 bra 	$L__BB1_4;
	and.b32  	%r30, %r18, 2147483632;
	neg.s32 	%r28, %r30;
	mul.wide.u32 	%rd29, %r2, 4;
	add.s64 	%rd30, %rd29, 32;
	add.s64 	%rd56, %rd1, %rd30;
	add.s64 	%rd55, %rd2, %rd30;
	add.s64 	%rd54, %rd3, %rd30;
$L__BB1_3:
	.pragma "nounroll";
	ld.global.f32 	%f1, [%rd54+-32];
	ld.global.f32 	%f2, [%rd55+-32];
	add.f32 	%f3, %f1, %f2;
	st.global.f32 	[%rd56+-32], %f3;
	ld.global.f32 	%f4, [%rd54+-28];
	ld.global.f32 	%f5, [%rd55+-28];
	add.f32 	%f6, %f4, %f5;
	st.global.f32 	[%rd56+-28], %f6;
	ld.global.f32 	%f7, [%rd54+-24];
	ld.global.f32 	%f8, [%rd55+-24];
	add.f32 	%f9, %f7, %f8;
	st.global.f32 	[%rd56+-24], %f9;
	ld.global.f32 	%f10, [%rd54+-20];
	ld.global.f32 	%f11, [%rd55+-20];
	add.f32 	%f12, %f10, %f11;
	st.global.f32 	[%rd56+-20], %f12;
	ld.global.f32 	%f13, [%rd54+-16];
	ld.global.f32 	%f14, [%rd55+-16];
	add.f32 	%f15, %f13, %f14;
	st.global.f32 	[%rd56+-16], %f15;
	ld.global.f32 	%f16, [%rd54+-12];
	ld.global.f32 	%f17, [%rd55+-12];
	add.f32 	%f18, %f16, %f17;
	st.global.f32 	[%rd56+-12], %f18;
	ld.global.f32 	%f19, [%rd54+-8];
	ld.global.f32 	%f20, [%rd55+-8];
	add.f32 	%f21, %f19, %f20;
	st.global.f32 	[%rd56+-8], %f21;
	ld.global.f32 	%f22, [%rd54+-4];
	ld.global.f32 	%f23, [%rd55+-4];
	add.f32 	%f24, %f22, %f23;
	st.global.f32 	[%rd56+-4], %f24;
	ld.global.f32 	%f25, [%rd54];
	ld.global.f32 	%f26, [%rd55];
	add.f32 	%f27, %f25, %f26;
	st.global.f32 	[%rd56], %f27;
	ld.global.f32 	%f28, [%rd54+4];
	ld.global.f32 	%f29, [%rd55+4];
	add.f32 	%f30, %f28, %f29;
	st.global.f32 	[%rd56+4], %f30;
	ld.global.f32 	%f31, [%rd54+8];
	ld.global.f32 	%f32, [%rd55+8];
	add.f32 	%f33, %f31, %f32;
	st.global.f32 	[%rd56+8], %f33;
	ld.global.f32 	%f34, [%rd54+12];
	ld.global.f32 	%f35, [%rd55+12];
	add.f32 	%f36, %f34, %f35;
	st.global.f32 	[%rd56+12], %f36;
	ld.global.f32 	%f37, [%rd54+16];
	ld.global.f32 	%f38, [%rd55+16];
	add.f32 	%f39, %f37, %f38;
	st.global.f32 	[%rd56+16], %f39;
	ld.global.f32 	%f40, [%rd54+20];
	ld.global.f32 	%f41, [%rd55+20];
	add.f32 	%f42, %f40, %f41;
	st.global.f32 	[%rd56+20], %f42;
	ld.global.f32 	%f43, [%rd54+24];
	ld.global.f32 	%f44, [%rd55+24];
	add.f32 	%f45, %f43, %f44;
	st.global.f32 	[%rd56+24], %f45;
	ld.global.f32 	%f46, [%rd54+28];
	ld.global.f32 	%f47, [%rd55+28];
	add.f32 	%f48, %f46, %f47;
	st.global.f32 	[%rd56+28], %f48;
	add.s32 	%r28, %r28, 16;
	add.s64 	%rd56, %rd56, 64;
	add.s64 	%rd55, %rd55, 64;
	add.s64 	%rd54, %rd54, 64;
	setp.ne.s32 	%p3, %r28, 0;
	@%p3 bra 	$L__BB1_3;
$L__BB1_4:
	setp.eq.s32 	%p4, %r3, 0;
	@%p4 bra 	$L__BB1_13;
	and.b32  	%r9, %r18, 7;
	setp.lt.u32 	%p5, %r3, 8;
	@%p5 bra 	$L__BB1_7;
	add.s32 	%r25, %r30, %r2;
	mul.wide.u32 	%rd31, %r25, 4;
	add.s64 	%rd32, %rd3, %rd31;
	ld.global.f32 	%f49, [%rd32];
	add.s64 	%rd33, %rd2, %rd31;
	ld.global.f32 	%f50, [%rd33];
	add.f32 	%f51, %f49, %f50;
	add.s64 	%rd34, %rd1, %rd31;
	st.global.f32 	[%rd34], %f51;
	cvt.u64.u32 	%rd35, %r2;
	cvt.u64.u32 	%rd36, %r30;
	add.s64 	%rd37, %rd36, %rd35;
	shl.b64 	%rd38, %rd37, 2;
	add.s64 	%rd39, %rd3, %rd38;
	ld.global.f32 	%f52, [%rd39+4];
	add.s64 	%rd40, %rd2, %rd38;
	ld.global.f32 	%f53, [%rd40+4];
	add.f32 	%f54, %f52, %f53;
	add.s64 	%rd41, %rd1, %rd38;
	st.global.f32 	[%rd41+4], %f54;
	ld.global.f32 	%f55, [%rd39+8];
	ld.global.f32 	%f56, [%rd40+8];
	add.f32 	%f57, %f55, %f56;
	st.global.f32 	[%rd41+8], %f57;
	ld.global.f32 	%f58, [%rd39+12];
	ld.global.f32 	%f59, [%rd40+12];
	add.f32 	%f60, %f58, %f59;
	st.global.f32 	[%rd41+12], %f60;
	ld.global.f32 	%f61, [%rd39+16];
	ld.global.f32 	%f62, [%rd40+16];
	add.f32 	%f63, %f61, %f62;
	st.global.f32 	[%rd41+16], %f63;
	ld.global.f32 	%f64, [%rd39+20];
	ld.global.f32 	%f65, [%rd40+20];
	add.f32 	%f66, %f64, %f65;
	st.global.f32 	[%rd41+20], %f66;
	ld.global.f32 	%f67, [%rd39+24];
	ld.global.f32 	%f68, [%rd40+24];
	add.f32 	%f69, %f67, %f68;
	st.global.f32 	[%rd41+24], %f69;
	ld.global.f32 	%f70, [%rd39+28];
	ld.global.f32 	%f71, [%rd40+28];
	add.f32 	%f72, %f70, %f71;
	st.global.f32 	[%rd41+28], %f72;
	add.s32 	%r30, %r30, 8;
$L__BB1_7:
	setp.eq.s32 	%p6, %r9, 0;
	@%p6 bra 	$L__BB1_13;
	and.b32  	%r12, %r18, 3;
	setp.lt.u32 	%p7, %r9, 4;
	@%p7 bra 	$L__BB1_10;
	add.s32 	%r26, %r30, %r2;
	mul.wide.u32 	%rd42, %r26, 4;
	add.s64 	%rd43, %rd3, %rd42;
	ld.global.f32 	%f73, [%rd43];
	add.s64 	%rd44, %rd2, %rd42;
	ld.global.f32 	%f74, [%rd44];
	add.f32 	%f75, %f73, %f74;
	add.s64 	%rd45, %rd1, %rd42;
	st.global.f32 	[%rd45], %f75;
	cvt.u64.u32 	%rd46, %r2;
	cvt.u64.u32 	%rd47, %r30;
	add.s64 	%rd48, %rd47, %rd46;
	shl.b64 	%rd49, %rd48, 2;
	add.s64 	%rd50, %rd3, %rd49;
	ld.global.f32 	%f76, [%rd50+4];
	add.s64 	%rd51, %rd2, %rd49;
	ld.global.f32 	%f77, [%rd51+4];
	add.f32 	%f78, %f76, %f77;
	add.s64 	%rd52, %rd1, %rd49;
	st.global.f32 	[%rd52+4], %f78;
	ld.global.f32 	%f79, [%rd50+8];
	ld.global.f32 	%f80, [%rd51+8];
	add.f32 	%f81, %f79, %f80;
	st.global.f32 	[%rd52+8], %f81;
	ld.global.f32 	%f82, [%rd50+12];
	ld.global.f32 	%f83, [%rd51+12];
	add.f32 	%f84, %f82, %f83;
	st.global.f32 	[%rd52+12], %f84;
	add.s32 	%r30, %r30, 4;
$L__BB1_10:
	setp.eq.s32 	%p8, %r12, 0;
	@%p8 bra 	$L__BB1_13;
	add.s32 	%r27, %r30, %r2;
	mul.wide.u32 	%rd53, %r27, 4;
	add.s64 	%rd59, %rd1, %rd53;
	add.s64 	%rd58, %rd2, %rd53;
	add.s64 	%rd57, %rd3, %rd53;
	neg.s32 	%r32, %r12;
$L__BB1_12:
	.pragma "nounroll";
	ld.global.f32 	%f85, [%rd57];
	ld.global.f32 	%f86, [%rd58];
	add.f32 	%f87, %f85, %f86;
	st.global.f32 	[%rd59], %f87;
	add.s64 	%rd59, %rd59, 4;
	add.s64 	%rd58, %rd58, 4;
	add.s64 	%rd57, %rd57, 4;
	add.s32 	%r32, %r32, 1;
	setp.ne.s32 	%p9, %r32, 0;
	@%p9 bra 	$L__BB1_12;
$L__BB1_13:
	ret;

}
	// .globl	_Z9printDataPf
.visible .entry _Z9printDataPf(
	.param .u64 .ptr .align 1 _Z9printDataPf_param_0
)
{
	.local .align 16 .b8 	__local_depot2[16];
	.reg .b64 	%SP;
	.reg .b64 	%SPL;
	.reg .pred 	%p<4>;
	.reg .b32 	%r<13>;
	.reg .b32 	%f<2>;
	.reg .b64 	%rd<9>;
	.reg .b64 	%fd<2>;

	mov.u64 	%SPL, __local_depot2;
	cvta.local.u64 	%SP, %SPL;
	ld.param.u64 	%rd1, [_Z9printDataPf_param_0];
	mov.u32 	%r2, %tid.y;
	mov.u32 	%r3, %ctaid.y;
	mov.u32 	%r4, %ntid.y;
	mad.lo.s32 	%r5, %r3, %r4, %r2;
	mov.u32 	%r6, %tid.x;
	mov.u32 	%r7, %ctaid.x;
	mov.u32 	%r8, %ntid.x;
	mad.lo.s32 	%r9, %r7, %r8, %r6;
	shl.b32 	%r10, %r5, 2;
	add.s32 	%r1, %r10, %r9;
	setp.gt.u32 	%p1, %r5, 3;
	setp.gt.s32 	%p2, %r9, 3;
	or.pred  	%p3, %p1, %p2;
	@%p3 bra 	$L__BB2_2;
	add.u64 	%rd2, %SP, 0;
	add.u64 	%rd3, %SPL, 0;
	cvta.to.global.u64 	%rd4, %rd1;
	mul.wide.s32 	%rd5, %r1, 4;
	add.s64 	%rd6, %rd4, %rd5;
	ld.global.f32 	%f1, [%rd6];
	cvt.f64.f32 	%fd1, %f1;
	st.local.u32 	[%rd3], %r1;
	st.local.f64 	[%rd3+8], %fd1;
	mov.u64 	%rd7, $str$2;
	cvta.global.u64 	%rd8, %rd7;
	{ // callseq 2, 0
	.param .b64 param0;
	st.param.b64 	[param0], %rd8;
	.param .b64 param1;
	st.param.b64 	[param1], %rd2;
	.param .b32 retval0;
	call.uni (retval0), 
	vprintf, 
	(
	param0, 
	param1
	);
	ld.param.b32 	%r11, [retval0];
	} // callseq 2
$L__BB2_2:
	ret;

}


// ===== COMPILED SASS (sm_100) =====

	.target	sm_100

	.elftype	@"ET_EXEC"


//--------------------- .note.nv.tkinfo           --------------------------
	.section	.note.nv.tkinfo,"",@"SHT_NOTE"
	.sectionflags	@"SHF_NOTE_NV_TKINFO"
	.tkinfo
        /*0018*/ 	.word	0x00000002
        /*0030*/ 	.string	""
        /*0030*/ 	.string	"ptxas"
        /*0030*/ 	.string	"Cuda compilation tools, release 13.0, V13.0.88"
        /*0030*/ 	.string	"Build cuda_13.0.r13.0/compiler.36424714_0"
        /*0030*/ 	.string	"-arch sm_100 -m 64 "



//--------------------- .note.nv.cuinfo           --------------------------
	.section	.note.nv.cuinfo,"",@"SHT_NOTE"
	.sectionflags	@"SHF_NOTE_NV_CUINFO"
        /*0018*/ 	.short	0x0002
        /*001a*/ 	.short	0x0064
        /*001c*/ 	.short	0x0082
	.zero		2


//--------------------- .nv.info                  --------------------------
	.section	.nv.info,"",@"SHT_CUDA_INFO"
	.align	4


	//----- nvinfo : EIATTR_REGCOUNT
	.align		4
        /*0000*/ 	.byte	0x04, 0x2f
        /*0002*/ 	.short	(.L_4 - .L_3)
	.align		4
.L_3:
        /*0004*/ 	.word	index@(_Z9AddKernelPfS_S_i)
        /*0008*/ 	.word	0x00000018


	//----- nvinfo : EIATTR_FRAME_SIZE
	.align		4
.L_4:
        /*000c*/ 	.byte	0x04, 0x11
        /*000e*/ 	.short	(.L_6 - .L_5)
	.align		4
.L_5:
        /*0010*/ 	.word	index@(_Z9AddKernelPfS_S_i)
        /*0014*/ 	.word	0x00000010


	//----- nvinfo : EIATTR_REGCOUNT
	.align		4
.L_6:
        /*0018*/ 	.byte	0x04, 0x2f
        /*001a*/ 	.short	(.L_8 - .L_7)
	.align		4
.L_7:
        /*001c*/ 	.word	index@(_Z15AddPerRowKernelPfS_S_i)
        /*0020*/ 	.word	0x00000018


	//----- nvinfo : EIATTR_FRAME_SIZE
	.align		4
.L_8:
        /*0024*/ 	.byte	0x04, 0x11
        /*0026*/ 	.short	(.L_10 - .L_9)
	.align		4
.L_9:
        /*0028*/ 	.word	index@(_Z15AddPerRowKernelPfS_S_i)
        /*002c*/ 	.word	0x00000008


	//----- nvinfo : EIATTR_REGCOUNT
	.align		4
.L_10:
        /*0030*/ 	.byte	0x04, 0x2f
        /*0032*/ 	.short	(.L_12 - .L_11)
	.align		4
.L_11:
        /*0034*/ 	.word	index@(_Z9printDataPf)
        /*0038*/ 	.word	0x00000018


	//----- nvinfo : EIATTR_FRAME_SIZE
	.align		4
.L_12:
        /*003c*/ 	.byte	0x04, 0x11
        /*003e*/ 	.short	(.L_14 - .L_13)
	.align		4
.L_13:
        /*0040*/ 	.word	index@(_Z9printDataPf)
        /*0044*/ 	.word	0x00000010


	//----- nvinfo : EIATTR_MIN_STACK_SIZE
	.align		4
.L_14:
        /*0048*/ 	.byte	0x04, 0x12
        /*004a*/ 	.short	(.L_16 - .L_15)
	.align		4
.L_15:
        /*004c*/ 	.word	index@(_Z9printDataPf)
        /*0050*/ 	.word	0x00000010


	//----- nvinfo : EIATTR_MIN_STACK_SIZE
	.align		4
.L_16:
        /*0054*/ 	.byte	0x04, 0x12
        /*0056*/ 	.short	(.L_18 - .L_17)
	.align		4
.L_17:
        /*0058*/ 	.word	index@(_Z15AddPerRowKernelPfS_S_i)
        /*005c*/ 	.word	0x00000008


	//----- nvinfo : EIATTR_MIN_STACK_SIZE
	.align		4
.L_18:
        /*0060*/ 	.byte	0x04, 0x12
        /*0062*/ 	.short	(.L_20 - .L_19)
	.align		4
.L_19:
        /*0064*/ 	.word	index@(_Z9AddKernelPfS_S_i)
        /*0068*/ 	.word	0x00000010
.L_20:


//--------------------- .nv.compat                --------------------------
	.section	.nv.compat,"",@"SHT_CUDA_COMPAT_INFO"
	.align	4
        /*0000*/ 	.byte	0x02, 0x09, 0x00, 0x00, 0x02, 0x02, 0x01, 0x00, 0x02, 0x05, 0x05, 0x00, 0x03, 0x07, 0x01, 0x01
        /*0010*/ 	.byte	0x02, 0x03, 0x00, 0x00, 0x02, 0x06, 0x01, 0x00, 0x04, 0x0b, 0x08, 0x00, 0x09, 0x00, 0x00, 0x00
        /*0020*/ 	.byte	0x00, 0x00, 0x00, 0x00


//--------------------- .nv.info._Z9printDataPf   --------------------------
	.section	.nv.info._Z9printDataPf,"",@"SHT_CUDA_INFO"
	.sectionflags	@""
	.align	4


	//----- nvinfo : EIATTR_CUDA_API_VERSION
	.align		4
        /*0000*/ 	.byte	0x04, 0x37
        /*0002*/ 	.short	(.L_22 - .L_21)
.L_21:
        /*0004*/ 	.word	0x00000082


	//----- nvinfo : EIATTR_KPARAM_INFO
	.align		4
.L_22:
        /*0008*/ 	.byte	0x04, 0x17
        /*000a*/ 	.short	(.L_24 - .L_23)
.L_23:
        /*000c*/ 	.word	0x00000000
        /*0010*/ 	.short	0x0000
        /*0012*/ 	.short	0x0000
        /*0014*/ 	.byte	0x00, 0xf5, 0x21, 0x00


	//----- nvinfo : EIATTR_SPARSE_MMA_MASK
	.align		4
.L_24:
        /*0018*/ 	.byte	0x03, 0x50
        /*001a*/ 	.short	0x0000


	//----- nvinfo : EIATTR_MAXREG_COUNT
	.align		4
        /*001c*/ 	.byte	0x03, 0x1b
        /*001e*/ 	.short	0x00ff


	//----- nvinfo : EIATTR_EXTERNS
	.align		4
        /*0020*/ 	.byte	0x04, 0x0f
        /*0022*/ 	.short	(.L_26 - .L_25)


	//   ....[0]....
	.align		4
.L_25:
        /*0024*/ 	.word	index@(vprintf)


	//----- nvinfo : EIATTR_MERCURY_ISA_VERSION
	.align		4
.L_26:
        /*0028*/ 	.byte	0x03, 0x5f
        /*002a*/ 	.short	0x0101


	//----- nvinfo : EIATTR_VRC_CTA_INIT_COUNT
	.align		4
        /*002c*/ 	.byte	0x02, 0x4a
	.zero		1
	.zero		1


	//----- nvinfo : EIATTR_SYSCALL_OFFSETS
	.align		4
        /*0030*/ 	.byte	0x04, 0x46
        /*0032*/ 	.short	(.L_28 - .L_27)


	//   ....[0]....
.L_27:
        /*0034*/ 	.word	0x000001f0


	//----- nvinfo : EIATTR_EXIT_INSTR_OFFSETS
	.align		4
.L_28:
        /*0038*/ 	.byte	0x04, 0x1c
        /*003a*/ 	.short	(.L_30 - .L_29)


	//   ....[0]....
.L_29:
        /*003c*/ 	.word	0x00000100


	//   ....[1]....
        /*0040*/ 	.word	0x00000200


	//----- nvinfo : EIATTR_CRS_STACK_SIZE
	.align		4
.L_30:
        /*0044*/ 	.byte	0x04, 0x1e
        /*0046*/ 	.short	(.L_32 - .L_31)
.L_31:
        /*0048*/ 	.word	0x00000000


	//----- nvinfo : EIATTR_CBANK_PARAM_SIZE
	.align		4
.L_32:
        /*004c*/ 	.byte	0x03, 0x19
        /*004e*/ 	.short	0x0008


	//----- nvinfo : EIATTR_PARAM_CBANK
	.align		4
        /*0050*/ 	.byte	0x04, 0x0a
        /*0052*/ 	.short	(.L_34 - .L_33)
	.align		4
.L_33:
        /*0054*/ 	.word	index@(.nv.constant0._Z9printDataPf)
        /*0058*/ 	.short	0x0380
        /*005a*/ 	.short	0x0008


	//----- nvinfo : EIATTR_SW_WAR
	.align		4
.L_34:
        /*005c*/ 	.byte	0x04, 0x36
        /*005e*/ 	.short	(.L_36 - .L_35)
.L_35:
        /*0060*/ 	.word	0x00000008
.L_36:


//--------------------- .nv.info._Z15AddPerRowKernelPfS_S_i --------------------------
	.section	.nv.info._Z15AddPerRowKernelPfS_S_i,"",@"SHT_CUDA_INFO"
	.sectionflags	@""
	.align	4


	//----- nvinfo : EIATTR_CUDA_API_VERSION
	.align		4
        /*0000*/ 	.byte	0x04, 0x37
        /*0002*/ 	.short	(.L_38 - .L_37)
.L_37:
        /*0004*/ 	.word	0x00000082


	//----- nvinfo : EIATTR_KPARAM_INFO
	.align		4
.L_38:
        /*0008*/ 	.byte	0x04, 0x17
        /*000a*/ 	.short	(.L_40 - .L_39)
.L_39:
        /*000c*/ 	.word	0x00000000
        /*0010*/ 	.short	0x0003
        /*0012*/ 	.short	0x0018
        /*0014*/ 	.byte	0x00, 0xf0, 0x11, 0x00


	//----- nvinfo : EIATTR_KPARAM_INFO
	.align		4
.L_40:
        /*0018*/ 	.byte	0x04, 0x17
        /*001a*/ 	.short	(.L_42 - .L_41)
.L_41:
        /*001c*/ 	.word	0x00000000
        /*0020*/ 	.short	0x0002
        /*0022*/ 	.short	0x0010
        /*0024*/ 	.byte	0x00, 0xf5, 0x21, 0x00


	//----- nvinfo : EIATTR_KPARAM_INFO
	.align		4
.L_42:
        /*0028*/ 	.byte	0x04, 0x17
        /*002a*/ 	.short	(.L_44 - .L_43)
.L_43:
        /*002c*/ 	.word	0x00000000
        /*0030*/ 	.short	0x0001
        /*0032*/ 	.short	0x0008
        /*0034*/ 	.byte	0x00, 0xf5, 0x21, 0x00


	//----- nvinfo : EIATTR_KPARAM_INFO
	.align		4
.L_44:
        /*0038*/ 	.byte	0x04, 0x17
        /*003a*/ 	.short	(.L_46 - .L_45)
.L_45:
        /*003c*/ 	.word	0x00000000
        /*0040*/ 	.short	0x0000
        /*0042*/ 	.short	0x0000
        /*0044*/ 	.byte	0x00, 0xf5, 0x21, 0x00


	//----- nvinfo : EIATTR_SPARSE_MMA_MASK
	.align		4
.L_46:
        /*0048*/ 	.byte	0x03, 0x50
        /*004a*/ 	.short	0x0000


	//----- nvinfo : EIATTR_MAXREG_COUNT
	.align		4
        /*004c*/ 	.byte	0x03, 0x1b
        /*004e*/ 	.short	0x00ff


	//----- nvinfo : EIATTR_EXTERNS
	.align		4
        /*0050*/ 	.byte	0x04, 0x0f
        /*0052*/ 	.short	(.L_48 - .L_47)


	//   ....[0]....
	.align		4
.L_47:
        /*0054*/ 	.word	index@(vprintf)


	//----- nvinfo : EIATTR_MERCURY_ISA_VERSION
	.align		4
.L_48:
        /*0058*/ 	.byte	0x03, 0x5f
        /*005a*/ 	.short	0x0101


	//----- nvinfo : EIATTR_VRC_CTA_INIT_COUNT
	.align		4
        /*005c*/ 	.byte	0x02, 0x4a
	.zero		1
	.zero		1


	//----- nvinfo : EIATTR_SYSCALL_OFFSETS
	.align		4
        /*0060*/ 	.byte	0x04, 0x46
        /*0062*/ 	.short	(.L_50 - .L_49)


	//   ....[0]....
.L_49:
        /*0064*/ 	.word	0x00000140


	//----- nvinfo : EIATTR_EXIT_INSTR_OFFSETS
	.align		4
.L_50:
        /*0068*/ 	.byte	0x04, 0x1c
        /*006a*/ 	.short	(.L_52 - .L_51)


	//   ....[0]....
.L_51:
        /*006c*/ 	.word	0x000000c0


	//   ....[1]....
        /*0070*/ 	.word	0x000007f0


	//   ....[2]....
        /*0074*/ 	.word	0x00000c60


	//   ....[3]....
        /*0078*/ 	.word	0x00000fd0


	//   ....[4]....
        /*007c*/ 	.word	0x00001200


	//----- nvinfo : EIATTR_CRS_STACK_SIZE
	.align		4
.L_52:
        /*0080*/ 	.byte	0x04, 0x1e
        /*0082*/ 	.short	(.L_54 - .L_53)
.L_53:
        /*0084*/ 	.word	0x00000000


	//----- nvinfo : EIATTR_CBANK_PARAM_SIZE
	.align		4
.L_54:
        /*0088*/ 	.byte	0x03, 0x19
        /*008a*/ 	.short	0x001c


	//----- nvinfo : EIATTR_PARAM_CBANK
	.align		4
        /*008c*/ 	.byte	0x04, 0x0a
        /*008e*/ 	.short	(.L_56 - .L_55)
	.align		4
.L_55:
        /*0090*/ 	.word	index@(.nv.constant0._Z15AddPerRowKernelPfS_S_i)
        /*0094*/ 	.short	0x0380
        /*0096*/ 	.short	0x001c


	//----- nvinfo : EIATTR_SW_WAR
	.align		4
.L_56:
        /*0098*/ 	.byte	0x04, 0x36
        /*009a*/ 	.short	(.L_58 - .L_57)
.L_57:
        /*009c*/ 	.word	0x00000008
.L_58:


//--------------------- .nv.info._Z9AddKernelPfS_S_i --------------------------
	.section	.nv.info._Z9AddKernelPfS_S_i,"",@"SHT_CUDA_INFO"
	.sectionflags	@""
	.align	4


	//----- nvinfo : EIATTR_CUDA_API_VERSION
	.align		4
        /*0000*/ 	.byte	0x04, 0x37
        /*0002*/ 	.short	(.L_60 - .L_59)
.L_59:
        /*0004*/ 	.word	0x00000082


	//----- nvinfo : EIATTR_KPARAM_INFO
	.align		4
.L_60:
        /*0008*/ 	.byte	0x04, 0x17
        /*000a*/ 	.short	(.L_62 - .L_61)
.L_61:
        /*000c*/ 	.word	0x00000000
        /*0010*/ 	.short	0x0003
        /*0012*/ 	.short	0x0018
        /*0014*/ 	.byte	0x00, 0xf0, 0x11, 0x00


	//----- nvinfo : EIATTR_KPARAM_INFO
	.align		4
.L_62:
        /*0018*/ 	.byte	0x04, 0x17
        /*001a*/ 	.short	(.L_64 - .L_63)
.L_63:
        /*001c*/ 	.word	0x00000000
        /*0020*/ 	.short	0x0002
        /*0022*/ 	.short	0x0010
        /*0024*/ 	.byte	0x00, 0xf5, 0x21, 0x00


	//----- nvinfo : EIATTR_KPARAM_INFO
	.align		4
.L_64:
        /*0028*/ 	.byte	0x04, 0x17
        /*002a*/ 	.short	(.L_66 - .L_65)
.L_65:
        /*002c*/ 	.word	0x00000000
        /*0030*/ 	.short	0x0001
        /*0032*/ 	.short	0x0008
        /*0034*/ 	.byte	0x00, 0xf5, 0x21, 0x00


	//----- nvinfo : EIATTR_KPARAM_INFO
	.align		4
.L_66:
        /*0038*/ 	.byte	0x04, 0x17
        /*003a*/ 	.short	(.L_68 - .L_67)
.L_67:
        /*003c*/ 	.word	0x00000000
        /*0040*/ 	.short	0x0000
        /*0042*/ 	.short	0x0000
        /*0044*/ 	.byte	0x00, 0xf5, 0x21, 0x00


	//----- nvinfo : EIATTR_SPARSE_MMA_MASK
	.align		4
.L_68:
        /*0048*/ 	.byte	0x03, 0x50
        /*004a*/ 	.short	0x0000


	//----- nvinfo : EIATTR_MAXREG_COUNT
	.align		4
        /*004c*/ 	.byte	0x03, 0x1b
        /*004e*/ 	.short	0x00ff


	//----- nvinfo : EIATTR_EXTERNS
	.align		4
        /*0050*/ 	.byte	0x04, 0x0f
        /*0052*/ 	.short	(.L_70 - .L_69)


	//   ....[0]....
	.align		4
.L_69:
        /*0054*/ 	.word	index@(vprintf)


	//----- nvinfo : EIATTR_MERCURY_ISA_VERSION
	.align		4
.L_70:
        /*0058*/ 	.byte	0x03, 0x5f
        /*005a*/ 	.short	0x0101


	//----- nvinfo : EIATTR_VRC_CTA_INIT_COUNT
	.align		4
        /*005c*/ 	.byte	0x02, 0x4a
	.zero		1
	.zero		1


	//----- nvinfo : EIATTR_SYSCALL_OFFSETS
	.align		4
        /*0060*/ 	.byte	0x04, 0x46
        /*0062*/ 	.short	(.L_72 - .L_71)


	//   ....[0]....
.L_71:
        /*0064*/ 	.word	0x000001a0


	//----- nvinfo : EIATTR_EXIT_INSTR_OFFSETS
	.align		4
.L_72:
        /*0068*/ 	.byte	0x04, 0x1c
        /*006a*/ 	.short	(.L_74 - .L_73)


	//   ....[0]....
.L_73:
        /*006c*/ 	.word	0x00000110


	//   ....[1]....
        /*0070*/ 	.word	0x00000270


	//----- nvinfo : EIATTR_CRS_STACK_SIZE
	.align		4
.L_74:
        /*0074*/ 	.byte	0x04, 0x1e
        /*0076*/ 	.short	(.L_76 - .L_75)
.L_75:
        /*0078*/ 	.word	0x00000000


	//----- nvinfo : EIATTR_CBANK_PARAM_SIZE
	.align		4
.L_76:
        /*007c*/ 	.byte	0x03, 0x19
        /*007e*/ 	.short	0x001c


	//----- nvinfo : EIATTR_PARAM_CBANK
	.align		4
        /*0080*/ 	.byte	0x04, 0x0a
        /*0082*/ 	.short	(.L_78 - .L_77)
	.align		4
.L_77:
        /*0084*/ 	.word	index@(.nv.constant0._Z9AddKernelPfS_S_i)
        /*0088*/ 	.short	0x0380
        /*008a*/ 	.short	0x001c


	//----- nvinfo : EIATTR_SW_WAR
	.align		4
.L_78:
        /*008c*/ 	.byte	0x04, 0x36
        /*008e*/ 	.short	(.L_80 - .L_79)
.L_79:
        /*0090*/ 	.word	0x00000008
.L_80:


//--------------------- .nv.callgraph             --------------------------
	.section	.nv.callgraph,"",@"SHT_CUDA_CALLGRAPH"
	.align	4
	.sectionentsize	8
	.align		4
        /*0000*/ 	.word	0x00000000
	.align		4
        /*0004*/ 	.word	0xffffffff
	.align		4
        /*0008*/ 	.word	index@(_Z9printDataPf)
	.align		4
        /*000c*/ 	.word	index@(vprintf)
	.align		4
        /*0010*/ 	.word	index@(_Z15AddPerRowKernelPfS_S_i)
	.align		4
        /*0014*/ 	.word	index@(vprintf)
	.align		4
        /*0018*/ 	.word	index@(_Z9AddKernelPfS_S_i)
	.align		4
        /*001c*/ 	.word	index@(vprintf)
	.align		4
        /*0020*/ 	.word	0x00000000
	.align		4
        /*0024*/ 	.word	0xfffffffe
	.align		4
        /*0028*/ 	.word	0x00000000
	.align		4
        /*002c*/ 	.word	0xfffffffd
	.align		4
        /*0030*/ 	.word	0x00000000
	.align		4
        /*0034*/ 	.word	0xfffffffc


//--------------------- .nv.constant4             --------------------------
	.section	.nv.constant4,"a",@progbits
	.align	8
	.align		8
.nv.constant4:
        /*0000*/ 	.dword	vprintf
	.align		8
        /*0008*/ 	.dword	$str
	.align		8
        /*0010*/ 	.dword	$str$1
	.align		8
        /*0018*/ 	.dword	$str$2


//--------------------- .text._Z9printDataPf      --------------------------
	.section	.text._Z9printDataPf,"ax",@progbits
	.align	128
        .global         _Z9printDataPf
        .type           _Z9printDataPf,@function
        .size           _Z9printDataPf,(.L_x_11 - _Z9printDataPf)
        .other          _Z9printDataPf,@"STO_CUDA_ENTRY STV_DEFAULT"
_Z9printDataPf:
.text._Z9printDataPf:
[----:B------:R-:W0:Y:S01]  /*0000*/  LDC R1, c[0x0][0x37c] ;  /* 0x0000df00ff017b82 */ /* 0x000e220000000800 */
[----:B------:R-:W1:Y:S01]  /*0010*/  S2R R5, SR_TID.X ;  /* 0x0000000000057919 */ /* 0x000e620000002100 */
[----:B------:R-:W2:Y:S06]  /*0020*/  LDCU UR5, c[0x0][0x2fc] ;  /* 0x00005f80ff0577ac */ /* 0x000eac0008000800 */
[----:B------:R-:W3:Y:S01]  /*0030*/  LDC R3, c[0x0][0x364] ;  /* 0x0000d900ff037b82 */ /* 0x000ee20000000800 */
[----:B0-----:R-:W-:Y:S01]  /*0040*/  VIADD R1, R1, 0xfffffff0 ;  /* 0xfffffff001017836 */ /* 0x001fe20000000000 */
[----:B------:R-:W3:Y:S01]  /*0050*/  S2R R0, SR_TID.Y ;  /* 0x0000000000007919 */ /* 0x000ee20000002200 */
[----:B------:R-:W0:Y:S05]  /*0060*/  LDCU UR4, c[0x0][0x2f8] ;  /* 0x00005f00ff0477ac */ /* 0x000e2a0008000800 */
[----:B------:R-:W1:Y:S08]  /*0070*/  S2UR UR7, SR_CTAID.X ;  /* 0x00000000000779c3 */ /* 0x000e700000002500 */
[----:B------:R-:W1:Y:S01]  /*0080*/  LDC R2, c[0x0][0x360] ;  /* 0x0000d800ff027b82 */ /* 0x000e620000000800 */
[----:B0-----:R-:W-:-:S07]  /*0090*/  IADD3 R6, P1, PT, R1, UR4, RZ ;  /* 0x0000000401067c10 */ /* 0x001fce000ff3e0ff */
[----:B------:R-:W3:Y:S01]  /*00a0*/  S2UR UR6, SR_CTAID.Y ;  /* 0x00000000000679c3 */ /* 0x000ee20000002600 */
[----:B--2---:R-:W-:Y:S01]  /*00b0*/  IADD3.X R7, PT, PT, RZ, UR5, RZ, P1, !PT ;  /* 0x00000005ff077c10 */ /* 0x004fe20008ffe4ff */
[----:B-1----:R-:W-:-:S05]  /*00c0*/  IMAD R5, R2, UR7, R5 ;  /* 0x0000000702057c24 */ /* 0x002fca000f8e0205 */
[----:B------:R-:W-:Y:S01]  /*00d0*/  ISETP.GT.AND P0, PT, R5, 0x3, PT ;  /* 0x000000030500780c */ /* 0x000fe20003f04270 */
[----:B---3--:R-:W-:-:S05]  /*00e0*/  IMAD R0, R3, UR6, R0 ;  /* 0x0000000603007c24 */ /* 0x008fca000f8e0200 */
[----:B------:R-:W-:-:S13]  /*00f0*/  ISETP.GT.U32.OR P0, PT, R0, 0x3, P0 ;  /* 0x000000030000780c */ /* 0x000fda0000704470 */
[----:B------:R-:W-:Y:S05]  /*0100*/  @P0 EXIT ;  /* 0x000000000000094d */ /* 0x000fea0003800000 */
[----:B------:R-:W0:Y:S01]  /*0110*/  LDC.64 R2, c[0x0][0x380] ;  /* 0x0000e000ff027b82 */ /* 0x000e220000000a00 */
[----:B------:R-:W1:Y:S01]  /*0120*/  LDCU.64 UR4, c[0x0][0x358] ;  /* 0x00006b00ff0477ac */ /* 0x000e620008000a00 */
[----:B------:R-:W-:-:S04]  /*0130*/  IMAD R0, R0, 0x4, R5 ;  /* 0x0000000400007824 */ /* 0x000fc800078e0205 */
[----:B0-----:R-:W-:-:S06]  /*0140*/  IMAD.WIDE R2, R0, 0x4, R2 ;  /* 0x0000000400027825 */ /* 0x001fcc00078e0202 */
[----:B-1----:R-:W2:Y:S01]  /*0150*/  LDG.E R2, desc[UR4][R2.64] ;  /* 0x0000000402027981 */ /* 0x002ea2000c1e1900 */
[----:B------:R-:W-:Y:S01]  /*0160*/  MOV R10, 0x0 ;  /* 0x00000000000a7802 */ /* 0x000fe20000000f00 */
[----:B------:R-:W0:Y:S02]  /*0170*/  LDCU.64 UR4, c[0x4][0x18] ;  /* 0x01000300ff0477ac */ /* 0x000e240008000a00 */
[----:B------:R1:W-:Y:S03]  /*0180*/  STL [R1], R0 ;  /* 0x0000000001007387 */ /* 0x0003e60000100800 */
[----:B------:R-:W3:Y:S01]  /*0190*/  LDC.64 R10, c[0x4][R10] ;  /* 0x010000000a0a7b82 */ /* 0x000ee20000000a00 */
[----:B0-----:R-:W-:Y:S01]  /*01a0*/  MOV R4, UR4 ;  /* 0x0000000400047c02 */ /* 0x001fe20008000f00 */
[----:B------:R-:W-:Y:S01]  /*01b0*/  IMAD.U32 R5, RZ, RZ, UR5 ;  /* 0x00000005ff057e24 */ /* 0x000fe2000f8e00ff */
[----:B--2---:R-:W0:Y:S02]  /*01c0*/  F2F.F64.F32 R8, R2 ;  /* 0x0000000200087310 */ /* 0x004e240000201800 */
[----:B0--3--:R1:W-:Y:S04]  /*01d0*/  STL.64 [R1+0x8], R8 ;  /* 0x0000080801007387 */ /* 0x0093e80000100a00 */
[----:B------:R-:W-:-:S07]  /*01e0*/  LEPC R20, `(.L_x_0) ;  /* 0x000000001014794e */ /* 0x000fce0000000000 */
[----:B-1----:R-:W-:Y:S05]  /*01f0*/  CALL.ABS.NOINC R10 ;  /* 0x000000000a007343 */ /* 0x002fea0003c00000 */
.L_x_0:
[----:B------:R-:W-:Y:S05]  /*0200*/  EXIT ;  /* 0x000000000000794d */ /* 0x000fea0003800000 */
.L_x_1:
[----:B------:R-:W-:-:S00]  /*0210*/  BRA `(.L_x_1) ;  /* 0xfffffffc00fc7947 */ /* 0x000fc0000383ffff */
[----:B------:R-:W-:-:S00]  /*0220*/  NOP ;  /* 0x0000000000007918 */ /* 0x000fc00000000000 */
        /* <DEDUP_REMOVED lines=13> */
.L_x_11:


//--------------------- .text._Z15AddPerRowKernelPfS_S_i --------------------------
	.section	.text._Z15AddPerRowKernelPfS_S_i,"ax",@progbits
	.align	128
        .global         _Z15AddPerRowKernelPfS_S_i
        .type           _Z15AddPerRowKernelPfS_S_i,@function
        .size           _Z15AddPerRowKernelPfS_S_i,(.L_x_12 - _Z15AddPerRowKernelPfS_S_i)
        .other          _Z15AddPerRowKernelPfS_S_i,@"STO_CUDA_ENTRY STV_DEFAULT"
_Z15AddPerRowKernelPfS_S_i:
.text._Z15AddPerRowKernelPfS_S_i:
[----:B------:R-:W0:Y:S01]  /*0000*/  LDC R1, c[0x0][0x37c] ;  /* 0x0000df00ff017b82 */ /* 0x000e220000000800 */
[----:B------:R-:W1:Y:S01]  /*0010*/  S2R R2, SR_TID.Y ;  /* 0x0000000000027919 */ /* 0x000e620000002200 */
[----:B------:R-:W2:Y:S06]  /*0020*/  LDCU UR5, c[0x0][0x2fc] ;  /* 0x00005f80ff0577ac */ /* 0x000eac0008000800 */
[----:B------:R-:W1:Y:S01]  /*0030*/  S2UR UR6, SR_CTAID.Y ;  /* 0x00000000000679c3 */ /* 0x000e620000002600 */
[----:B0-----:R-:W-:Y:S01]  /*0040*/  VIADD R1, R1, 0xfffffff8 ;  /* 0xfffffff801017836 */ /* 0x001fe20000000000 */
[----:B------:R-:W0:Y:S01]  /*0050*/  LDCU UR7, c[0x0][0x398] ;  /* 0x00007300ff0777ac */ /* 0x000e220008000800 */
[----:B------:R-:W3:Y:S05]  /*0060*/  LDCU UR4, c[0x0][0x2f8] ;  /* 0x00005f00ff0477ac */ /* 0x000eea0008000800 */
[----:B------:R-:W1:Y:S01]  /*0070*/  LDC R3, c[0x0][0x364] ;  /* 0x0000d900ff037b82 */ /* 0x000e620000000800 */
[----:B---3--:R-:W-:-:S05]  /*0080*/  IADD3 R6, P1, PT, R1, UR4, RZ ;  /* 0x0000000401067c10 */ /* 0x008fca000ff3e0ff */
[----:B--2---:R-:W-:Y:S02]  /*0090*/  IMAD.X R7, RZ, RZ, UR5, P1 ;  /* 0x00000005ff077e24 */ /* 0x004fe400088e06ff */
[----:B-1----:R-:W-:-:S05]  /*00a0*/  IMAD R2, R3, UR6, R2 ;  /* 0x0000000603027c24 */ /* 0x002fca000f8e0202 */
[----:B0-----:R-:W-:-:S13]  /*00b0*/  ISETP.GE.AND P0, PT, R2, UR7, PT ;  /* 0x0000000702007c0c */ /* 0x001fda000bf06270 */
[----:B------:R-:W-:Y:S05]  /*00c0*/  @P0 EXIT ;  /* 0x000000000000094d */ /* 0x000fea0003800000 */
[----:B------:R-:W-:Y:S01]  /*00d0*/  MOV R0, 0x0 ;  /* 0x0000000000007802 */ /* 0x000fe20000000f00 */
[----:B------:R0:W-:Y:S01]  /*00e0*/  STL [R1], R2 ;  /* 0x0000000201007387 */ /* 0x0001e20000100800 */
[----:B------:R-:W1:Y:S02]  /*00f0*/  LDCU.64 UR4, c[0x4][0x10] ;  /* 0x01000200ff0477ac */ /* 0x000e640008000a00 */
[----:B------:R0:W2:Y:S01]  /*0100*/  LDC.64 R8, c[0x4][R0] ;  /* 0x0100000000087b82 */ /* 0x0000a20000000a00 */
[----:B-1----:R-:W-:Y:S02]  /*0110*/  IMAD.U32 R4, RZ, RZ, UR4 ;  /* 0x00000004ff047e24 */ /* 0x002fe4000f8e00ff */
[----:B0-----:R-:W-:-:S07]  /*0120*/  IMAD.U32 R5, RZ, RZ, UR5 ;  /* 0x00000005ff057e24 */ /* 0x001fce000f8e00ff */
[----:B------:R-:W-:-:S07]  /*0130*/  LEPC R20, `(.L_x_2) ;  /* 0x000000001014794e */ /* 0x000fce0000000000 */
[----:B--2---:R-:W-:Y:S05]  /*0140*/  CALL.ABS.NOINC R8 ;  /* 0x0000000008007343 */ /* 0x004fea0003c00000 */
.L_x_2:
[----:B------:R-:W0:Y:S01]  /*0150*/  LDC R5, c[0x0][0x398] ;  /* 0x0000e600ff057b82 */ /* 0x000e220000000800 */
[----:B------:R-:W-:-:S07]  /*0160*/  IMAD.MOV.U32 R0, RZ, RZ, RZ ;  /* 0x000000ffff007224 */ /* 0x000fce00078e00ff */
[----:B------:R-:W1:Y:S01]  /*0170*/  LDC.64 R12, c[0x0][0x358] ;  /* 0x0000d600ff0c7b82 */ /* 0x000e620000000a00 */
[C---:B0-----:R-:W-:Y:S01]  /*0180*/  ISETP.GE.U32.AND P1, PT, R5.reuse, 0x10, PT ;  /* 0x000000100500780c */ /* 0x041fe20003f26070 */
[----:B------:R-:W-:Y:S01]  /*0190*/  IMAD R3, R2, R5, RZ ;  /* 0x0000000502037224 */ /* 0x000fe200078e02ff */
[----:B------:R-:W-:-:S04]  /*01a0*/  LOP3.LUT R14, R5, 0xf, RZ, 0xc0, !PT ;  /* 0x0000000f050e7812 */ /* 0x000fc800078ec0ff */
[----:B------:R-:W-:-:S07]  /*01b0*/  ISETP.NE.AND P0, PT, R14, RZ, PT ;  /* 0x000000ff0e00720c */ /* 0x000fce0003f05270 */
[----:B-1----:R-:W-:Y:S06]  /*01c0*/  @!P1 BRA `(.L_x_3) ;  /* 0x0000000400889947 */ /* 0x002fec0003800000 */
[----:B------:R-:W0:Y:S01]  /*01d0*/  LDCU.128 UR8, c[0x0][0x380] ;  /* 0x00007000ff0877ac */ /* 0x000e220008000c00 */
[----:B------:R-:W-:Y:S01]  /*01e0*/  IMAD.MOV.U32 R6, RZ, RZ, 0x20 ;  /* 0x00000020ff067424 */ /* 0x000fe200078e00ff */
[----:B------:R-:W-:Y:S01]  /*01f0*/  LOP3.LUT R0, R5, 0x7ffffff0, RZ, 0xc0, !PT ;  /* 0x7ffffff005007812 */ /* 0x000fe200078ec0ff */
[----:B------:R-:W-:Y:S01]  /*0200*/  IMAD.MOV.U32 R7, RZ, RZ, 0x0 ;  /* 0x00000000ff077424 */ /* 0x000fe200078e00ff */
[----:B------:R-:W1:Y:S01]  /*0210*/  LDCU.64 UR4, c[0x0][0x390] ;  /* 0x00007200ff0477ac */ /* 0x000e620008000a00 */
[----:B------:R-:W-:Y:S01]  /*0220*/  BSSY.RECONVERGENT B0, `(.L_x_3) ;  /* 0x000005c000007945 */ /* 0x000fe20003800200 */
[----:B------:R-:W-:-:S04]  /*0230*/  IMAD.WIDE.U32 R6, R3, 0x4, R6 ;  /* 0x0000000403067825 */ /* 0x000fc800078e0006 */
[----:B------:R-:W-:Y:S01]  /*0240*/  IMAD.MOV R2, RZ, RZ, -R0 ;  /* 0x000000ffff027224 */ /* 0x000fe200078e0a00 */
[C---:B0-----:R-:W-:Y:S02]  /*0250*/  IADD3 R4, P2, PT, R6.reuse, UR10, RZ ;  /* 0x0000000a06047c10 */ /* 0x041fe4000ff5e0ff */
[C---:B------:R-:W-:Y:S02]  /*0260*/  IADD3 R8, P3, PT, R6.reuse, UR8, RZ ;  /* 0x0000000806087c10 */ /* 0x040fe4000ff7e0ff */
[----:B-1----:R-:W-:Y:S02]  /*0270*/  IADD3 R16, P1, PT, R6, UR4, RZ ;  /* 0x0000000406107c10 */ /* 0x002fe4000ff3e0ff */
[C---:B------:R-:W-:Y:S02]  /*0280*/  IADD3.X R17, PT, PT, R7.reuse, UR11, RZ, P2, !PT ;  /* 0x0000000b07117c10 */ /* 0x040fe400097fe4ff */
[C---:B------:R-:W-:Y:S02]  /*0290*/  IADD3.X R19, PT, PT, R7.reuse, UR5, RZ, P1, !PT ;  /* 0x0000000507137c10 */ /* 0x040fe40008ffe4ff */
[----:B------:R-:W-:-:S07]  /*02a0*/  IADD3.X R9, PT, PT, R7, UR9, RZ, P3, !PT ;  /* 0x0000000907097c10 */ /* 0x000fce0009ffe4ff */
.L_x_4:
[C---:B------:R-:W-:Y:S01]  /*02b0*/  R2UR UR4, R12.reuse ;  /* 0x000000000c0472ca */ /* 0x040fe200000e0000 */
[----:B------:R-:W-:Y:S01]  /*02c0*/  IMAD.MOV.U32 R6, RZ, RZ, R4 ;  /* 0x000000ffff067224 */ /* 0x000fe200078e0004 */
[C---:B------:R-:W-:Y:S01]  /*02d0*/  R2UR UR5, R13.reuse ;  /* 0x000000000d0572ca */ /* 0x040fe200000e0000 */
[----:B------:R-:W-:Y:S01]  /*02e0*/  IMAD.MOV.U32 R7, RZ, RZ, R17 ;  /* 0x000000ffff077224 */ /* 0x000fe200078e0011 */
[----:B------:R-:W-:Y:S02]  /*02f0*/  R2UR UR6, R12 ;  /* 0x000000000c0672ca */ /* 0x000fe400000e0000 */
[----:B------:R-:W-:-:S09]  /*0300*/  R2UR UR7, R13 ;  /* 0x000000000d0772ca */ /* 0x000fd200000e0000 */
[----:B------:R-:W2:Y:S04]  /*0310*/  LDG.E R4, desc[UR4][R8.64+-0x20] ;  /* 0xffffe00408047981 */ /* 0x000ea8000c1e1900 */
[----:B0-----:R-:W2:Y:S01]  /*0320*/  LDG.E R11, desc[UR6][R6.64+-0x20] ;  /* 0xffffe006060b7981 */ /* 0x001ea2000c1e1900 */
[----:B------:R-:W-:Y:S01]  /*0330*/  R2UR UR8, R12 ;  /* 0x000000000c0872ca */ /* 0x000fe200000e0000 */
[----:B------:R-:W-:Y:S01]  /*0340*/  IMAD.MOV.U32 R10, RZ, RZ, R16 ;  /* 0x000000ffff0a7224 */ /* 0x000fe200078e0010 */
[----:B------:R-:W-:Y:S01]  /*0350*/  R2UR UR9, R13 ;  /* 0x000000000d0972ca */ /* 0x000fe200000e0000 */
[----:B--2---:R-:W-:Y:S01]  /*0360*/  FADD R15, R4, R11 ;  /* 0x0000000b040f7221 */ /* 0x004fe20000000000 */
[----:B------:R-:W-:-:S05]  /*0370*/  IMAD.MOV.U32 R11, RZ, RZ, R19 ;  /* 0x000000ffff0b7224 */ /* 0x000fca00078e0013 */
[----:B------:R0:W-:Y:S04]  /*0380*/  STG.E desc[UR4][R10.64+-0x20], R15 ;  /* 0xffffe00f0a007986 */ /* 0x0001e8000c101904 */
[----:B------:R-:W2:Y:S04]  /*0390*/  LDG.E R4, desc[UR6][R8.64+-0x1c] ;  /* 0xffffe40608047981 */ /* 0x000ea8000c1e1900 */
[----:B------:R-:W2:Y:S02]  /*03a0*/  LDG.E R17, desc[UR8][R6.64+-0x1c] ;  /* 0xffffe40806117981 */ /* 0x000ea4000c1e1900 */
[----:B--2---:R-:W-:-:S05]  /*03b0*/  FADD R17, R4, R17 ;  /* 0x0000001104117221 */ /* 0x004fca0000000000 */
[----:B------:R1:W-:Y:S04]  /*03c0*/  STG.E desc[UR4][R10.64+-0x1c], R17 ;  /* 0xffffe4110a007986 */ /* 0x0003e8000c101904 */
[----:B------:R-:W2:Y:S04]  /*03d0*/  LDG.E R4, desc[UR6][R8.64+-0x18] ;  /* 0xffffe80608047981 */ /* 0x000ea8000c1e1900 */
[----:B------:R-:W2:Y:S02]  /*03e0*/  LDG.E R19, desc[UR8][R6.64+-0x18] ;  /* 0xffffe80806137981 */ /* 0x000ea4000c1e1900 */
[----:B--2---:R-:W-:-:S05]  /*03f0*/  FADD R19, R4, R19 ;  /* 0x0000001304137221 */ /* 0x004fca0000000000 */
[----:B------:R2:W-:Y:S04]  /*0400*/  STG.E desc[UR4][R10.64+-0x18], R19 ;  /* 0xffffe8130a007986 */ /* 0x0005e8000c101904 */
[----:B------:R-:W3:Y:S04]  /*0410*/  LDG.E R4, desc[UR6][R8.64+-0x14] ;  /* 0xffffec0608047981 */ /* 0x000ee8000c1e1900 */
[----:B0-----:R-:W3:Y:S02]  /*0420*/  LDG.E R15, desc[UR8][R6.64+-0x14] ;  /* 0xffffec08060f7981 */ /* 0x001ee4000c1e1900 */
[----:B---3--:R-:W-:-:S05]  /*0430*/  FADD R15, R4, R15 ;  /* 0x0000000f040f7221 */ /* 0x008fca0000000000 */
[----:B------:R0:W-:Y:S04]  /*0440*/  STG.E desc[UR4][R10.64+-0x14], R15 ;  /* 0xffffec0f0a007986 */ /* 0x0001e8000c101904 */
[----:B------:R-:W3:Y:S04]  /*0450*/  LDG.E R4, desc[UR6][R8.64+-0x10] ;  /* 0xfffff00608047981 */ /* 0x000ee8000c1e1900 */
[----:B-1----:R-:W3:Y:S02]  /*0460*/  LDG.E R17, desc[UR8][R6.64+-0x10] ;  /* 0xfffff00806117981 */ /* 0x002ee4000c1e1900 */
[----:B---3--:R-:W-:-:S05]  /*0470*/  FADD R17, R4, R17 ;  /* 0x0000001104117221 */ /* 0x008fca0000000000 */
[----:B------:R1:W-:Y:S04]  /*0480*/  STG.E desc[UR4][R10.64+-0x10], R17 ;  /* 0xfffff0110a007986 */ /* 0x0003e8000c101904 */
[----:B------:R-:W3:Y:S04]  /*0490*/  LDG.E R4, desc[UR6][R8.64+-0xc] ;  /* 0xfffff40608047981 */ /* 0x000ee8000c1e1900 */
[----:B--2---:R-:W3:Y:S02]  /*04a0*/  LDG.E R19, desc[UR8][R6.64+-0xc] ;  /* 0xfffff40806137981 */ /* 0x004ee4000c1e1900 */
[----:B---3--:R-:W-:-:S05]  /*04b0*/  FADD R19, R4, R19 ;  /* 0x0000001304137221 */ /* 0x008fca0000000000 */
        /* <DEDUP_REMOVED lines=32> */
[----:B------:R-:W-:Y:S04]  /*06c0*/  STG.E desc[UR4][R10.64+0x14], R17 ;  /* 0x000014110a007986 */ /* 0x000fe8000c101904 */
[----:B------:R-:W3:Y:S04]  /*06d0*/  LDG.E R4, desc[UR6][R8.64+0x18] ;  /* 0x0000180608047981 */ /* 0x000ee8000c1e1900 */
[----:B--2---:R-:W3:Y:S01]  /*06e0*/  LDG.E R19, desc[UR8][R6.64+0x18] ;  /* 0x0000180806137981 */ /* 0x004ee2000c1e1900 */
[----:B------:R-:W-:Y:S02]  /*06f0*/  VIADD R2, R2, 0x10 ;  /* 0x0000001002027836 */ /* 0x000fe40000000000 */
[----:B---3--:R-:W-:-:S05]  /*0700*/  FADD R19, R4, R19 ;  /* 0x0000001304137221 */ /* 0x008fca0000000000 */
[----:B------:R1:W-:Y:S04]  /*0710*/  STG.E desc[UR4][R10.64+0x18], R19 ;  /* 0x000018130a007986 */ /* 0x0003e8000c101904 */
[----:B------:R2:W3:Y:S04]  /*0720*/  LDG.E R4, desc[UR6][R8.64+0x1c] ;  /* 0x00001c0608047981 */ /* 0x0004e8000c1e1900 */
[----:B0-----:R-:W3:Y:S01]  /*0730*/  LDG.E R15, desc[UR8][R6.64+0x1c] ;  /* 0x00001c08060f7981 */ /* 0x001ee2000c1e1900 */
[----:B------:R-:W-:Y:S02]  /*0740*/  ISETP.NE.AND P1, PT, R2, RZ, PT ;  /* 0x000000ff0200720c */ /* 0x000fe40003f25270 */
[----:B------:R-:W-:-:S02]  /*0750*/  IADD3 R16, P2, PT, R10, 0x40, RZ ;  /* 0x000000400a107810 */ /* 0x000fc40007f5e0ff */
[----:B--2---:R-:W-:-:S03]  /*0760*/  IADD3 R8, P4, PT, R8, 0x40, RZ ;  /* 0x0000004008087810 */ /* 0x004fc60007f9e0ff */
[----:B-1----:R-:W-:Y:S02]  /*0770*/  IMAD.X R19, RZ, RZ, R11, P2 ;  /* 0x000000ffff137224 */ /* 0x002fe400010e060b */
[----:B------:R-:W-:Y:S02]  /*0780*/  IMAD.X R9, RZ, RZ, R9, P4 ;  /* 0x000000ffff097224 */ /* 0x000fe400020e0609 */
[----:B---3--:R-:W-:Y:S01]  /*0790*/  FADD R15, R4, R15 ;  /* 0x0000000f040f7221 */ /* 0x008fe20000000000 */
[----:B------:R-:W-:-:S04]  /*07a0*/  IADD3 R4, P3, PT, R6, 0x40, RZ ;  /* 0x0000004006047810 */ /* 0x000fc80007f7e0ff */
[----:B------:R0:W-:Y:S01]  /*07b0*/  STG.E desc[UR4][R10.64+0x1c], R15 ;  /* 0x00001c0f0a007986 */ /* 0x0001e2000c101904 */
[----:B------:R-:W-:Y:S01]  /*07c0*/  IMAD.X R17, RZ, RZ, R7, P3 ;  /* 0x000000ffff117224 */ /* 0x000fe200018e0607 */
[----:B------:R-:W-:Y:S07]  /*07d0*/  @P1 BRA `(.L_x_4) ;  /* 0xfffffff800b41947 */ /* 0x000fee000383ffff */
[----:B------:R-:W-:Y:S05]  /*07e0*/  BSYNC.RECONVERGENT B0 ;  /* 0x0000000000007941 */ /* 0x000fea0003800200 */
.L_x_3:
[----:B------:R-:W-:Y:S05]  /*07f0*/  @!P0 EXIT ;  /* 0x000000000000894d */ /* 0x000fea0003800000 */
[----:B------:R-:W-:Y:S02]  /*0800*/  ISETP.GE.U32.AND P1, PT, R14, 0x8, PT ;  /* 0x000000080e00780c */ /* 0x000fe40003f26070 */
[----:B------:R-:W-:-:S04]  /*0810*/  LOP3.LUT R2, R5, 0x7, RZ, 0xc0, !PT ;  /* 0x0000000705027812 */ /* 0x000fc800078ec0ff */
[----:B------:R-:W-:-:S07]  /*0820*/  ISETP.NE.AND P0, PT, R2, RZ, PT ;  /* 0x000000ff0200720c */ /* 0x000fce0003f05270 */
[----:B------:R-:W-:Y:S06]  /*0830*/  @!P1 BRA `(.L_x_5) ;  /* 0x0000000400089947 */ /* 0x000fec0003800000 */
[----:B------:R-:W1:Y:S01]  /*0840*/  LDC.64 R6, c[0x0][0x380] ;  /* 0x0000e000ff067b82 */ /* 0x000e620000000a00 */
[C---:B------:R-:W-:Y:S01]  /*0850*/  R2UR UR4, R12.reuse ;  /* 0x000000000c0472ca */ /* 0x040fe200000e0000 */
[----:B------:R-:W-:Y:S01]  /*0860*/  IMAD.IADD R9, R3, 0x1, R0 ;  /* 0x0000000103097824 */ /* 0x000fe200078e0200 */
[C---:B------:R-:W-:Y:S02]  /*0870*/  R2UR UR5, R13.reuse ;  /* 0x000000000d0572ca */ /* 0x040fe400000e0000 */
[----:B------:R-:W-:Y:S02]  /*0880*/  R2UR UR6, R12 ;  /* 0x000000000c0672ca */ /* 0x000fe400000e0000 */
[----:B------:R-:W-:Y:S01]  /*0890*/  R2UR UR7, R13 ;  /* 0x000000000d0772ca */ /* 0x000fe200000e0000 */
[----:B0-----:R-:W0:Y:S08]  /*08a0*/  LDC.64 R14, c[0x0][0x388] ;  /* 0x0000e200ff0e7b82 */ /* 0x001e300000000a00 */
[----:B------:R-:W2:Y:S01]  /*08b0*/  LDC.64 R10, c[0x0][0x390] ;  /* 0x0000e400ff0a7b82 */ /* 0x000ea20000000a00 */
[----:B-1----:R-:W-:-:S06]  /*08c0*/  IMAD.WIDE.U32 R6, R9, 0x4, R6 ;  /* 0x0000000409067825 */ /* 0x002fcc00078e0006 */
[----:B------:R1:W3:Y:S01]  /*08d0*/  LDG.E R7, desc[UR4][R6.64] ;  /* 0x0000000406077981 */ /* 0x0002e2000c1e1900 */
[----:B0-----:R-:W-:-:S06]  /*08e0*/  IMAD.WIDE.U32 R14, R9, 0x4, R14 ;  /* 0x00000004090e7825 */ /* 0x001fcc00078e000e */
[----:B------:R-:W3:Y:S01]  /*08f0*/  LDG.E R14, desc[UR6][R14.64] ;  /* 0x000000060e0e7981 */ /* 0x000ee2000c1e1900 */
[----:B------:R-:W0:Y:S01]  /*0900*/  LDCU.128 UR4, c[0x0][0x380] ;  /* 0x00007000ff0477ac */ /* 0x000e220008000c00 */
[----:B------:R-:W-:Y:S02]  /*0910*/  IADD3 R18, P1, PT, R3, R0, RZ ;  /* 0x0000000003127210 */ /* 0x000fe40007f3e0ff */
[C---:B------:R-:W-:Y:S02]  /*0920*/  R2UR UR8, R12.reuse ;  /* 0x000000000c0872ca */ /* 0x040fe400000e0000 */
[C---:B------:R-:W-:Y:S01]  /*0930*/  R2UR UR9, R13.reuse ;  /* 0x000000000d0972ca */ /* 0x040fe200000e0000 */
[----:B------:R-:W-:Y:S01]  /*0940*/  IMAD.X R17, RZ, RZ, RZ, P1 ;  /* 0x000000ffff117224 */ /* 0x000fe200008e06ff */
[----:B------:R-:W-:Y:S01]  /*0950*/  R2UR UR10, R12 ;  /* 0x000000000c0a72ca */ /* 0x000fe200000e0000 */
[----:B------:R-:W-:Y:S01]  /*0960*/  IMAD.SHL.U32 R16, R18, 0x4, RZ ;  /* 0x0000000412107824 */ /* 0x000fe200078e00ff */
[----:B------:R-:W-:-:S02]  /*0970*/  R2UR UR11, R13 ;  /* 0x000000000d0b72ca */ /* 0x000fc400000e0000 */
[----:B------:R-:W-:Y:S02]  /*0980*/  R2UR UR12, R12 ;  /* 0x000000000c0c72ca */ /* 0x000fe400000e0000 */
[----:B------:R-:W-:Y:S02]  /*0990*/  R2UR UR13, R13 ;  /* 0x000000000d0d72ca */ /* 0x000fe400000e0000 */
[----:B------:R-:W-:Y:S02]  /*09a0*/  SHF.L.U64.HI R18, R18, 0x2, R17 ;  /* 0x0000000212127819 */ /* 0x000fe40000010211 */
[C---:B0-----:R-:W-:Y:S02]  /*09b0*/  IADD3 R8, P1, PT, R16.reuse, UR4, RZ ;  /* 0x0000000410087c10 */ /* 0x041fe4000ff3e0ff */
[----:B-1----:R-:W-:Y:S01]  /*09c0*/  IADD3 R6, P2, PT, R16, UR6, RZ ;  /* 0x0000000610067c10 */ /* 0x002fe2000ff5e0ff */
[----:B---3--:R-:W-:Y:S01]  /*09d0*/  FADD R17, R7, R14 ;  /* 0x0000000e07117221 */ /* 0x008fe20000000000 */
[----:B--2---:R-:W-:Y:S01]  /*09e0*/  IMAD.WIDE.U32 R14, R9, 0x4, R10 ;  /* 0x00000004090e7825 */ /* 0x004fe200078e000a */
[C---:B------:R-:W-:Y:S01]  /*09f0*/  IADD3.X R9, PT, PT, R18.reuse, UR5, RZ, P1, !PT ;  /* 0x0000000512097c10 */ /* 0x040fe20008ffe4ff */
[----:B------:R-:W0:Y:S01]  /*0a00*/  LDCU.64 UR4, c[0x0][0x390] ;  /* 0x00007200ff0477ac */ /* 0x000e220008000a00 */
[----:B------:R-:W-:-:S02]  /*0a10*/  IADD3.X R7, PT, PT, R18, UR7, RZ, P2, !PT ;  /* 0x0000000712077c10 */ /* 0x000fc400097fe4ff */
[----:B------:R1:W-:Y:S04]  /*0a20*/  STG.E desc[UR8][R14.64], R17 ;  /* 0x000000110e007986 */ /* 0x0003e8000c101908 */
[----:B------:R-:W2:Y:S04]  /*0a30*/  LDG.E R4, desc[UR10][R8.64+0x4] ;  /* 0x0000040a08047981 */ /* 0x000ea8000c1e1900 */
[----:B------:R-:W2:Y:S01]  /*0a40*/  LDG.E R19, desc[UR12][R6.64+0x4] ;  /* 0x0000040c06137981 */ /* 0x000ea2000c1e1900 */
[----:B------:R-:W-:Y:S02]  /*0a50*/  R2UR UR6, R12 ;  /* 0x000000000c0672ca */ /* 0x000fe400000e0000 */
[----:B------:R-:W-:-:S02]  /*0a60*/  R2UR UR7, R13 ;  /* 0x000000000d0772ca */ /* 0x000fc400000e0000 */
[----:B0-----:R-:W-:-:S04]  /*0a70*/  IADD3 R10, P1, PT, R16, UR4, RZ ;  /* 0x00000004100a7c10 */ /* 0x001fc8000ff3e0ff */
[----:B------:R-:W-:Y:S01]  /*0a80*/  IADD3.X R11, PT, PT, R18, UR5, RZ, P1, !PT ;  /* 0x00000005120b7c10 */ /* 0x000fe20008ffe4ff */
[----:B--2---:R-:W-:-:S06]  /*0a90*/  FADD R19, R4, R19 ;  /* 0x0000001304137221 */ /* 0x004fcc0000000000 */
[----:B------:R0:W-:Y:S04]  /*0aa0*/  STG.E desc[UR6][R10.64+0x4], R19 ;  /* 0x000004130a007986 */ /* 0x0001e8000c101906 */
[----:B------:R-:W2:Y:S04]  /*0ab0*/  LDG.E R4, desc[UR8][R8.64+0x8] ;  /* 0x0000080808047981 */ /* 0x000ea8000c1e1900 */
[----:B-1----:R-:W2:Y:S01]  /*0ac0*/  LDG.E R15, desc[UR10][R6.64+0x8] ;  /* 0x0000080a060f7981 */ /* 0x002ea2000c1e1900 */
[----:B------:R-:W-:Y:S02]  /*0ad0*/  R2UR UR4, R12 ;  /* 0x000000000c0472ca */ /* 0x000fe400000e0000 */
[----:B------:R-:W-:Y:S01]  /*0ae0*/  R2UR UR5, R13 ;  /* 0x000000000d0572ca */ /* 0x000fe200000e0000 */
[----:B--2---:R-:W-:-:S12]  /*0af0*/  FADD R15, R4, R15 ;  /* 0x0000000f040f7221 */ /* 0x004fd80000000000 */
        /* <DEDUP_REMOVED lines=17> */
[----:B------:R-:W2:Y:S04]  /*0c10*/  LDG.E R4, desc[UR6][R8.64+0x1c] ;  /* 0x00001c0608047981 */ /* 0x000ea8000c1e1900 */
[----:B0-----:R-:W2:Y:S01]  /*0c20*/  LDG.E R19, desc[UR8][R6.64+0x1c] ;  /* 0x00001c0806137981 */ /* 0x001ea2000c1e1900 */
[----:B------:R-:W-:Y:S02]  /*0c30*/  VIADD R0, R0, 0x8 ;  /* 0x0000000800007836 */ /* 0x000fe40000000000 */
[----:B--2---:R-:W-:-:S05]  /*0c40*/  FADD R19, R4, R19 ;  /* 0x0000001304137221 */ /* 0x004fca0000000000 */
[----:B------:R1:W-:Y:S02]  /*0c50*/  STG.E desc[UR4][R10.64+0x1c], R19 ;  /* 0x00001c130a007986 */ /* 0x0003e4000c101904 */
.L_x_5:
[----:B------:R-:W-:Y:S05]  /*0c60*/  @!P0 EXIT ;  /* 0x000000000000894d */ /* 0x000fea0003800000 */
[----:B------:R-:W-:Y:S02]  /*0c70*/  ISETP.GE.U32.AND P1, PT, R2, 0x4, PT ;  /* 0x000000040200780c */ /* 0x000fe40003f26070 */
[----:B------:R-:W-:-:S04]  /*0c80*/  LOP3.LUT R5, R5, 0x3, RZ, 0xc0, !PT ;  /* 0x0000000305057812 */ /* 0x000fc800078ec0ff */
[----:B------:R-:W-:-:S07]  /*0c90*/  ISETP.NE.AND P0, PT, R5, RZ, PT ;  /* 0x000000ff0500720c */ /* 0x000fce0003f05270 */
[----:B------:R-:W-:Y:S06]  /*0ca0*/  @!P1 BRA `(.L_x_6) ;  /* 0x0000000000c89947 */ /* 0x000fec0003800000 */
[----:B------:R-:W2:Y:S01]  /*0cb0*/  LDC.64 R6, c[0x0][0x380] ;  /* 0x0000e000ff067b82 */ /* 0x000ea20000000a00 */
[C---:B------:R-:W-:Y:S01]  /*0cc0*/  R2UR UR4, R12.reuse ;  /* 0x000000000c0472ca */ /* 0x040fe200000e0000 */
[----:B-1----:R-:W-:Y:S01]  /*0cd0*/  IMAD.IADD R19, R3, 0x1, R0 ;  /* 0x0000000103137824 */ /* 0x002fe200078e0200 */
[C---:B------:R-:W-:Y:S02]  /*0ce0*/  R2UR UR5, R13.reuse ;  /* 0x000000000d0572ca */ /* 0x040fe400000e0000 */
[----:B------:R-:W-:Y:S02]  /*0cf0*/  R2UR UR6, R12 ;  /* 0x000000000c0672ca */ /* 0x000fe400000e0000 */
[----:B------:R-:W-:Y:S01]  /*0d00*/  R2UR UR7, R13 ;  /* 0x000000000d0772ca */ /* 0x000fe200000e0000 */
[----:B------:R-:W1:Y:S08]  /*0d10*/  LDC.64 R8, c[0x0][0x388] ;  /* 0x0000e200ff087b82 */ /* 0x000e700000000a00 */
[----:B0-----:R-:W0:Y:S01]  /*0d20*/  LDC.64 R10, c[0x0][0x390] ;  /* 0x0000e400ff0a7b82 */ /* 0x001e220000000a00 */
[----:B--2---:R-:W-:-:S06]  /*0d30*/  IMAD.WIDE.U32 R6, R19, 0x4, R6 ;  /* 0x0000000413067825 */ /* 0x004fcc00078e0006 */
[----:B------:R2:W3:Y:S01]  /*0d40*/  LDG.E R7, desc[UR4][R6.64] ;  /* 0x0000000406077981 */ /* 0x0004e2000c1e1900 */
[----:B-1----:R-:W-:-:S06]  /*0d50*/  IMAD.WIDE.U32 R14, R19, 0x4, R8 ;  /* 0x00000004130e7825 */ /* 0x002fcc00078e0008 */
[----:B------:R-:W3:Y:S01]  /*0d60*/  LDG.E R14, desc[UR6][R14.64] ;  /* 0x000000060e0e7981 */ /* 0x000ee2000c1e1900 */
[----:B------:R-:W1:Y:S01]  /*0d70*/  LDCU.128 UR4, c[0x0][0x380] ;  /* 0x00007000ff0477ac */ /* 0x000e620008000c00 */
        /* <DEDUP_REMOVED lines=10> */
[C---:B-1----:R-:W-:Y:S02]  /*0e20*/  IADD3 R8, P1, PT, R16.reuse, UR4, RZ ;  /* 0x0000000410087c10 */ /* 0x042fe4000ff3e0ff */
[----:B--2---:R-:W-:Y:S02]  /*0e30*/  IADD3 R6, P2, PT, R16, UR6, RZ ;  /* 0x0000000610067c10 */ /* 0x004fe4000ff5e0ff */
[C---:B------:R-:W-:Y:S01]  /*0e40*/  IADD3.X R9, PT, PT, R4.reuse, UR5, RZ, P1, !PT ;  /* 0x0000000504097c10 */ /* 0x040fe20008ffe4ff */
[----:B------:R-:W1:Y:S01]  /*0e50*/  LDCU.64 UR4, c[0x0][0x390] ;  /* 0x00007200ff0477ac */ /* 0x000e620008000a00 */
[----:B---3--:R-:W-:Y:S01]  /*0e60*/  FADD R17, R7, R14 ;  /* 0x0000000e07117221 */ /* 0x008fe20000000000 */
[----:B0-----:R-:W-:Y:S01]  /*0e70*/  IMAD.WIDE.U32 R14, R19, 0x4, R10 ;  /* 0x00000004130e7825 */ /* 0x001fe200078e000a */
[----:B------:R-:W-:-:S04]  /*0e80*/  IADD3.X R7, PT, PT, R4, UR7, RZ, P2, !PT ;  /* 0x0000000704077c10 */ /* 0x000fc800097fe4ff */
[----:B------:R0:W-:Y:S04]  /*0e90*/  STG.E desc[UR8][R14.64], R17 ;  /* 0x000000110e007986 */ /* 0x0001e8000c101908 */
[----:B------:R-:W2:Y:S04]  /*0ea0*/  LDG.E R2, desc[UR10][R8.64+0x4] ;  /* 0x0000040a08027981 */ /* 0x000ea8000c1e1900 */
[----:B------:R-:W2:Y:S01]  /*0eb0*/  LDG.E R19, desc[UR12][R6.64+0x4] ;  /* 0x0000040c06137981 */ /* 0x000ea2000c1e1900 */
[----:B------:R-:W-:Y:S02]  /*0ec0*/  R2UR UR6, R12 ;  /* 0x000000000c0672ca */ /* 0x000fe400000e0000 */
[----:B------:R-:W-:-:S02]  /*0ed0*/  R2UR UR7, R13 ;  /* 0x000000000d0772ca */ /* 0x000fc400000e0000 */
[----:B-1----:R-:W-:-:S04]  /*0ee0*/  IADD3 R10, P1, PT, R16, UR4, RZ ;  /* 0x00000004100a7c10 */ /* 0x002fc8000ff3e0ff */
[----:B------:R-:W-:Y:S01]  /*0ef0*/  IADD3.X R11, PT, PT, R4, UR5, RZ, P1, !PT ;  /* 0x00000005040b7c10 */ /* 0x000fe20008ffe4ff */
[----:B--2---:R-:W-:-:S06]  /*0f00*/  FADD R19, R2, R19 ;  /* 0x0000001302137221 */ /* 0x004fcc0000000000 */
[----:B------:R2:W-:Y:S04]  /*0f10*/  STG.E desc[UR6][R10.64+0x4], R19 ;  /* 0x000004130a007986 */ /* 0x0005e8000c101906 */
[----:B------:R-:W3:Y:S04]  /*0f20*/  LDG.E R2, desc[UR8][R8.64+0x8] ;  /* 0x0000080808027981 */ /* 0x000ee8000c1e1900 */
[----:B0-----:R-:W3:Y:S01]  /*0f30*/  LDG.E R15, desc[UR10][R6.64+0x8] ;  /* 0x0000080a060f7981 */ /* 0x001ee2000c1e1900 */
[----:B------:R-:W-:Y:S02]  /*0f40*/  R2UR UR4, R12 ;  /* 0x000000000c0472ca */ /* 0x000fe400000e0000 */
[----:B------:R-:W-:Y:S01]  /*0f50*/  R2UR UR5, R13 ;  /* 0x000000000d0572ca */ /* 0x000fe200000e0000 */
[----:B---3--:R-:W-:-:S12]  /*0f60*/  FADD R15, R2, R15 ;  /* 0x0000000f020f7221 */ /* 0x008fd80000000000 */
[----:B------:R2:W-:Y:S04]  /*0f70*/  STG.E desc[UR4][R10.64+0x8], R15 ;  /* 0x0000080f0a007986 */ /* 0x0005e8000c101904 */
[----:B------:R-:W3:Y:S04]  /*0f80*/  LDG.E R2, desc[UR6][R8.64+0xc] ;  /* 0x00000c0608027981 */ /* 0x000ee8000c1e1900 */
[----:B------:R-:W3:Y:S01]  /*0f90*/  LDG.E R17, desc[UR8][R6.64+0xc] ;  /* 0x00000c0806117981 */ /* 0x000ee2000c1e1900 */
[----:B------:R-:W-:Y:S02]  /*0fa0*/  VIADD R0, R0, 0x4 ;  /* 0x0000000400007836 */ /* 0x000fe40000000000 */
[----:B---3--:R-:W-:-:S05]  /*0fb0*/  FADD R17, R2, R17 ;  /* 0x0000001102117221 */ /* 0x008fca0000000000 */
[----:B------:R2:W-:Y:S02]  /*0fc0*/  STG.E desc[UR4][R10.64+0xc], R17 ;  /* 0x00000c110a007986 */ /* 0x0005e4000c101904 */
.L_x_6:
[----:B------:R-:W-:Y:S05]  /*0fd0*/  @!P0 EXIT ;  /* 0x000000000000894d */ /* 0x000fea0003800000 */
[----:B------:R-:W3:Y:S01]  /*0fe0*/  LDC.64 R6, c[0x0][0x390] ;  /* 0x0000e400ff067b82 */ /* 0x000ee20000000a00 */
[----:B012---:R-:W-:Y:S02]  /*0ff0*/  IMAD.IADD R15, R3, 0x1, R0 ;  /* 0x00000001030f7824 */ /* 0x007fe400078e0200 */
[----:B------:R-:W-:-:S05]  /*1000*/  IMAD.MOV R0, RZ, RZ, -R5 ;  /* 0x000000ffff007224 */ /* 0x000fca00078e0a05 */
[----:B------:R-:W0:Y:S08]  /*1010*/  LDC.64 R8, c[0x0][0x388] ;  /* 0x0000e200ff087b82 */ /* 0x000e300000000a00 */
[----:B------:R-:W1:Y:S01]  /*1020*/  LDC.64 R10, c[0x0][0x380] ;  /* 0x0000e000ff0a7b82 */ /* 0x000e620000000a00 */
[----:B---3--:R-:W-:-:S04]  /*1030*/  IMAD.WIDE.U32 R2, R15, 0x4, R6 ;  /* 0x000000040f027825 */ /* 0x008fc800078e0006 */
[----:B0-----:R-:W-:-:S04]  /*1040*/  IMAD.WIDE.U32 R6, R15, 0x4, R8 ;  /* 0x000000040f067825 */ /* 0x001fc800078e0008 */
[----:B-1----:R-:W-:-:S04]  /*1050*/  IMAD.WIDE.U32 R8, R15, 0x4, R10 ;  /* 0x000000040f087825 */ /* 0x002fc800078e000a */
[----:B------:R-:W-:Y:S02]  /*1060*/  IMAD.MOV.U32 R10, RZ, RZ, R2 ;  /* 0x000000ffff0a7224 */ /* 0x000fe400078e0002 */
[----:B------:R-:W-:Y:S02]  /*1070*/  IMAD.MOV.U32 R15, RZ, RZ, R3 ;  /* 0x000000ffff0f7224 */ /* 0x000fe400078e0003 */
[----:B------:R-:W-:-:S07]  /*1080*/  IMAD.MOV.U32 R11, RZ, RZ, R7 ;  /* 0x000000ffff0b7224 */ /* 0x000fce00078e0007 */
.L_x_7:
[C---:B------:R-:W-:Y:S01]  /*1090*/  R2UR UR4, R12.reuse ;  /* 0x000000000c0472ca */ /* 0x040fe200000e0000 */
[----:B0-----:R-:W-:Y:S01]  /*10a0*/  IMAD.MOV.U32 R2, RZ, RZ, R8 ;  /* 0x000000ffff027224 */ /* 0x001fe200078e0008 */
[C---:B------:R-:W-:Y:S01]  /*10b0*/  R2UR UR5, R13.reuse ;  /* 0x000000000d0572ca */ /* 0x040fe200000e0000 */
[----:B------:R-:W-:Y:S01]  /*10c0*/  IMAD.MOV.U32 R5, RZ, RZ, R11 ;  /* 0x000000ffff057224 */ /* 0x000fe200078e000b */
[----:B------:R-:W-:Y:S01]  /*10d0*/  R2UR UR6, R12 ;  /* 0x000000000c0672ca */ /* 0x000fe200000e0000 */
[----:B------:R-:W-:Y:S01]  /*10e0*/  IMAD.MOV.U32 R3, RZ, RZ, R9 ;  /* 0x000000ffff037224 */ /* 0x000fe200078e0009 */
[----:B------:R-:W-:Y:S01]  /*10f0*/  R2UR UR7, R13 ;  /* 0x000000000d0772ca */ /* 0x000fe200000e0000 */
[----:B------:R-:W-:-:S08]  /*1100*/  IMAD.MOV.U32 R4, RZ, RZ, R6 ;  /* 0x000000ffff047224 */ /* 0x000fd000078e0006 */
[----:B------:R0:W2:Y:S04]  /*1110*/  LDG.E R2, desc[UR4][R2.64] ;  /* 0x0000000402027981 */ /* 0x0000a8000c1e1900 */
[----:B------:R-:W2:Y:S01]  /*1120*/  LDG.E R5, desc[UR6][R4.64] ;  /* 0x0000000604057981 */ /* 0x000ea2000c1e1900 */
[----:B------:R-:W-:Y:S01]  /*1130*/  VIADD R0, R0, 0x1 ;  /* 0x0000000100007836 */ /* 0x000fe20000000000 */
[----:B------:R-:W-:Y:S02]  /*1140*/  IADD3 R6, P2, PT, R6, 0x4, RZ ;  /* 0x0000000406067810 */ /* 0x000fe40007f5e0ff */
[----:B------:R-:W-:Y:S02]  /*1150*/  IADD3 R8, P3, PT, R8, 0x4, RZ ;  /* 0x0000000408087810 */ /* 0x000fe40007f7e0ff */
[----:B------:R-:W-:Y:S01]  /*1160*/  ISETP.NE.AND P0, PT, R0, RZ, PT ;  /* 0x000000ff0000720c */ /* 0x000fe20003f05270 */
[----:B0-----:R-:W-:-:S02]  /*1170*/  IMAD.MOV.U32 R3, RZ, RZ, R15 ;  /* 0x000000ffff037224 */ /* 0x001fc400078e000f */
[----:B------:R-:W-:Y:S02]  /*1180*/  IMAD.X R11, RZ, RZ, R11, P2 ;  /* 0x000000ffff0b7224 */ /* 0x000fe400010e060b */
[----:B------:R-:W-:Y:S02]  /*1190*/  IMAD.X R9, RZ, RZ, R9, P3 ;  /* 0x000000ffff097224 */ /* 0x000fe400018e0609 */
[----:B--2---:R-:W-:Y:S01]  /*11a0*/  FADD R7, R2, R5 ;  /* 0x0000000502077221 */ /* 0x004fe20000000000 */
[----:B------:R-:W-:Y:S01]  /*11b0*/  IMAD.MOV.U32 R2, RZ, RZ, R10 ;  /* 0x000000ffff027224 */ /* 0x000fe200078e000a */
[----:B------:R-:W-:-:S04]  /*11c0*/  IADD3 R10, P1, PT, R10, 0x4, RZ ;  /* 0x000000040a0a7810 */ /* 0x000fc80007f3e0ff */
[----:B------:R0:W-:Y:S01]  /*11d0*/  STG.E desc[UR4][R2.64], R7 ;  /* 0x0000000702007986 */ /* 0x0001e2000c101904 */
[----:B------:R-:W-:Y:S01]  /*11e0*/  IMAD.X R15, RZ, RZ, R15, P1 ;  /* 0x000000ffff0f7224 */ /* 0x000fe200008e060f */
[----:B------:R-:W-:Y:S07]  /*11f0*/  @P0 BRA `(.L_x_7) ;  /* 0xfffffffc00a40947 */ /* 0x000fee000383ffff */
[----:B------:R-:W-:Y:S05]  /*1200*/  EXIT ;  /* 0x000000000000794d */ /* 0x000fea0003800000 */
.L_x_8:
        /* <DEDUP_REMOVED lines=15> */
.L_x_12:


//--------------------- .text._Z9AddKernelPfS_S_i --------------------------
	.section	.text._Z9AddKernelPfS_S_i,"ax",@progbits
	.align	128
        .global         _Z9AddKernelPfS_S_i
        .type           _Z9AddKernelPfS_S_i,@function
        .size           _Z9AddKernelPfS_S_i,(.L_x_13 - _Z9AddKernelPfS_S_i)
        .other          _Z9AddKernelPfS_S_i,@"STO_CUDA_ENTRY STV_DEFAULT"
_Z9AddKernelPfS_S_i:
.text._Z9AddKernelPfS_S_i:
[----:B------:R-:W0:Y:S01]  /*0000*/  LDC R1, c[0x0][0x37c] ;  /* 0x0000df00ff017b82 */ /* 0x000e220000000800 */
[----:B------:R-:W1:Y:S01]  /*0010*/  S2R R17, SR_TID.Y ;  /* 0x0000000000117919 */ /* 0x000e620000002200 */
[----:B------:R-:W2:Y:S06]  /*0020*/  LDCU UR5, c[0x0][0x2fc] ;  /* 0x00005f80ff0577ac */ /* 0x000eac0008000800 */
[----:B------:R-:W1:Y:S01]  /*0030*/  LDC R18, c[0x0][0x364] ;  /* 0x0000d900ff127b82 */ /* 0x000e620000000800 */
[----:B0-----:R-:W-:Y:S01]  /*0040*/  IADD3 R1, PT, PT, R1, -0x10, RZ ;  /* 0xfffffff001017810 */ /* 0x001fe20007ffe0ff */
[----:B------:R-:W0:Y:S01]  /*0050*/  S2R R16, SR_TID.X ;  /* 0x0000000000107919 */ /* 0x000e220000002100 */
[----:B------:R-:W3:Y:S01]  /*0060*/  LDCU UR8, c[0x0][0x398] ;  /* 0x00007300ff0877ac */ /* 0x000ee20008000800 */
[----:B------:R-:W4:Y:S04]  /*0070*/  LDCU UR4, c[0x0][0x2f8] ;  /* 0x00005f00ff0477ac */ /* 0x000f280008000800 */
[----:B------:R-:W1:Y:S08]  /*0080*/  S2UR UR6, SR_CTAID.Y ;  /* 0x00000000000679c3 */ /* 0x000e700000002600 */
[----:B------:R-:W0:Y:S08]  /*0090*/  S2UR UR7, SR_CTAID.X ;  /* 0x00000000000779c3 */ /* 0x000e300000002500 */
[----:B------:R-:W0:Y:S01]  /*00a0*/  LDC R19, c[0x0][0x360] ;  /* 0x0000d800ff137b82 */ /* 0x000e220000000800 */
[----:B----4-:R-:W-:-:S04]  /*00b0*/  IADD3 R6, P1, PT, R1, UR4, RZ ;  /* 0x0000000401067c10 */ /* 0x010fc8000ff3e0ff */
[----:B--2---:R-:W-:Y:S01]  /*00c0*/  IADD3.X R7, PT, PT, RZ, UR5, RZ, P1, !PT ;  /* 0x00000005ff077c10 */ /* 0x004fe20008ffe4ff */
[----:B-1----:R-:W-:Y:S02]  /*00d0*/  IMAD R18, R18, UR6, R17 ;  /* 0x0000000612127c24 */ /* 0x002fe4000f8e0211 */
[----:B0-----:R-:W-:-:S05]  /*00e0*/  IMAD R19, R19, UR7, R16 ;  /* 0x0000000713137c24 */ /* 0x001fca000f8e0210 */
[----:B------:R-:W-:-:S04]  /*00f0*/  VIMNMX R0, PT, PT, R18, R19, !PT ;  /* 0x0000001312007248 */ /* 0x000fc80007fe0100 */
[----:B---3--:R-:W-:-:S13]  /*0100*/  ISETP.GE.AND P0, PT, R0, UR8, PT ;  /* 0x0000000800007c0c */ /* 0x008fda000bf06270 */
[----:B------:R-:W-:Y:S05]  /*0110*/  @P0 EXIT ;  /* 0x000000000000094d */ /* 0x000fea0003800000 */
[----:B------:R-:W-:Y:S01]  /*0120*/  MOV R0, 0x0 ;  /* 0x0000000000007802 */ /* 0x000fe20000000f00 */
[----:B------:R0:W-:Y:S01]  /*0130*/  STL.128 [R1], R16 ;  /* 0x0000001001007387 */ /* 0x0001e20000100c00 */
[----:B------:R-:W1:Y:S02]  /*0140*/  LDCU.64 UR4, c[0x4][0x8] ;  /* 0x01000100ff0477ac */ /* 0x000e640008000a00 */
[----:B------:R0:W2:Y:S01]  /*0150*/  LDC.64 R2, c[0x4][R0] ;  /* 0x0100000000027b82 */ /* 0x0000a20000000a00 */
[----:B------:R-:W3:Y:S01]  /*0160*/  LDCU.64 UR36, c[0x0][0x358] ;  /* 0x00006b00ff2477ac */ /* 0x000ee20008000a00 */
[----:B-1----:R-:W-:Y:S02]  /*0170*/  MOV R4, UR4 ;  /* 0x0000000400047c02 */ /* 0x002fe40008000f00 */
[----:B0-----:R-:W-:-:S07]  /*0180*/  MOV R5, UR5 ;  /* 0x0000000500057c02 */ /* 0x001fce0008000f00 */
[----:B------:R-:W-:-:S07]  /*0190*/  LEPC R20, `(.L_x_9) ;  /* 0x000000001014794e */ /* 0x000fce0000000000 */
[----:B--23--:R-:W-:Y:S05]  /*01a0*/  CALL.ABS.NOINC R2 ;  /* 0x0000000002007343 */ /* 0x00cfea0003c00000 */
.L_x_9:
[----:B------:R-:W0:Y:S01]  /*01b0*/  LDC.64 R2, c[0x0][0x380] ;  /* 0x0000e000ff027b82 */ /* 0x000e220000000a00 */
[----:B------:R-:W1:Y:S07]  /*01c0*/  LDCU UR4, c[0x0][0x398] ;  /* 0x00007300ff0477ac */ /* 0x000e6e0008000800 */
[----:B------:R-:W2:Y:S08]  /*01d0*/  LDC.64 R4, c[0x0][0x388] ;  /* 0x0000e200ff047b82 */ /* 0x000eb00000000a00 */
[----:B------:R-:W3:Y:S01]  /*01e0*/  LDC.64 R6, c[0x0][0x390] ;  /* 0x0000e400ff067b82 */ /* 0x000ee20000000a00 */
[----:B-1----:R-:W-:-:S04]  /*01f0*/  IMAD R19, R18, UR4, R19 ;  /* 0x0000000412137c24 */ /* 0x002fc8000f8e0213 */
[----:B0-----:R-:W-:-:S06]  /*0200*/  IMAD.WIDE R2, R19, 0x4, R2 ;  /* 0x0000000413027825 */ /* 0x001fcc00078e0202 */
[----:B------:R-:W4:Y:S01]  /*0210*/  LDG.E R2, desc[UR36][R2.64] ;  /* 0x0000002402027981 */ /* 0x000f22000c1e1900 */
[----:B--2---:R-:W-:-:S06]  /*0220*/  IMAD.WIDE R4, R19, 0x4, R4 ;  /* 0x0000000413047825 */ /* 0x004fcc00078e0204 */
[----:B------:R-:W4:Y:S01]  /*0230*/  LDG.E R5, desc[UR36][R4.64] ;  /* 0x0000002404057981 */ /* 0x000f22000c1e1900 */
[----:B---3--:R-:W-:-:S04]  /*0240*/  IMAD.WIDE R6, R19, 0x4, R6 ;  /* 0x0000000413067825 */ /* 0x008fc800078e0206 */
[----:B----4-:R-:W-:-:S05]  /*0250*/  FADD R9, R2, R5 ;  /* 0x0000000502097221 */ /* 0x010fca0000000000 */
[----:B------:R-:W-:Y:S01]  /*0260*/  STG.E desc[UR36][R6.64], R9 ;  /* 0x0000000906007986 */ /* 0x000fe2000c101924 */
[----:B------:R-:W-:Y:S05]  /*0270*/  EXIT ;  /* 0x000000000000794d */ /* 0x000fea0003800000 */
.L_x_10:
        /* <DEDUP_REMOVED lines=16> */
.L_x_13:


//--------------------- .nv.global.init           --------------------------
	.section	.nv.global.init,"aw",@progbits
.nv.global.init:
	.type		$str$2,@object
	.size		$str$2,($str$1 - $str$2)
$str$2:
        /*0000*/ 	.byte	0x6f, 0x66, 0x66, 0x73, 0x65, 0x74, 0x3a, 0x20, 0x25, 0x64, 0x20, 0x2c, 0x20, 0x76, 0x61, 0x6c
        /*0010*/ 	.byte	0x75, 0x65, 0x3a, 0x20, 0x25, 0x66, 0x00
	.type		$str$1,@object
	.size		$str$1,($str - $str$1)
$str$1:
        /*0017*/ 	.byte	0x4b, 0x65, 0x72, 0x6e, 0x65, 0x6c, 0x20, 0x70, 0x6c, 0x61, 0x79, 0x65, 0x64, 0x20, 0x66, 0x6f
        /*0027*/ 	.byte	0x72, 0x20, 0x3a, 0x20, 0x72, 0x6f, 0x77, 0x3a, 0x20, 0x25, 0x64, 0x0a, 0x00
	.type		$str,@object
	.size		$str,(.L_0 - $str)
$str:
        /*0034*/ 	.byte	0x74, 0x68, 0x72, 0x65, 0x61, 0x64, 0x49, 0x64, 0x78, 0x2e, 0x78, 0x3a, 0x25, 0x64, 0x20, 0x74
        /*0044*/ 	.byte	0x68, 0x72, 0x65, 0x61, 0x64, 0x49, 0x64, 0x78, 0x2e, 0x79, 0x3a, 0x25, 0x64, 0x20, 0x2d, 0x2d
        /*0054*/ 	.byte	0x2d, 0x3e, 0x20, 0x72, 0x6f, 0x77, 0x3a, 0x20, 0x25, 0x64, 0x20, 0x63, 0x6f, 0x6c, 0x3a, 0x25
        /*0064*/ 	.byte	0x64, 0x0a, 0x00
.L_0:


//--------------------- .nv.shared.reserved.0     --------------------------
	.section	.nv.shared.reserved.0,"aw",@nobits
	.weak		__nv_reservedSMEM_offset_0_alias
	.size		__nv_reservedSMEM_offset_0_alias, 0, 64
	.other		__nv_reservedSMEM_offset_0_alias,@"STO_CUDA_RESERVED_SHARED STV_DEFAULT"
__nv_reservedSMEM_offset_0_alias:
	.zero		0
	.zero		64


//--------------------- .nv.constant0._Z9printDataPf --------------------------
	.section	.nv.constant0._Z9printDataPf,"a",@progbits
	.sectionflags	@""
	.align	4
.nv.constant0._Z9printDataPf:
	.zero		904


//--------------------- .nv.constant0._Z15AddPerRowKernelPfS_S_i --------------------------
	.section	.nv.constant0._Z15AddPerRowKernelPfS_S_i,"a",@progbits
	.sectionflags	@""
	.align	4
.nv.constant0._Z15AddPerRowKernelPfS_S_i:
	.zero		924


//--------------------- .nv.constant0._Z9AddKernelPfS_S_i --------------------------
	.section	.nv.constant0._Z9AddKernelPfS_S_i,"a",@progbits
	.sectionflags	@""
	.align	4
.nv.constant0._Z9AddKernelPfS_S_i:
	.zero		924


//--------------------- SYMBOLS --------------------------

	.type		.nv.reservedSmem.offset0,@object
	.size		.nv.reservedSmem.offset0,0x4
	.type		vprintf,@function
